//
// Generated by NVIDIA NVVM Compiler
//
// Compiler Build ID: CL-36424714
// Cuda compilation tools, release 13.0, V13.0.88
// Based on NVVM 20.0.0
//

.version 9.0
.target sm_100
.address_size 64

	// .globl	my_kernel_kernel0
// _ZZ17my_kernel_kernel0E18PaddedInput_shared has been demoted
// _ZZ17my_kernel_kernel0E18placeholder_shared has been demoted

.visible .entry my_kernel_kernel0(
	.param .u64 .ptr .align 1 my_kernel_kernel0_param_0,
	.param .u64 .ptr .align 1 my_kernel_kernel0_param_1,
	.param .u64 .ptr .align 1 my_kernel_kernel0_param_2,
	.param .u64 .ptr .align 1 my_kernel_kernel0_param_3
)
{
	.reg .pred 	%p<28>;
	.reg .b16 	%rs<42>;
	.reg .b32 	%r<338>;
	.reg .b32 	%f<1526>;
	.reg .b64 	%rd<28>;
	// demoted variable
	.shared .align 4 .b8 _ZZ17my_kernel_kernel0E18PaddedInput_shared[8704];
	// demoted variable
	.shared .align 4 .b8 _ZZ17my_kernel_kernel0E18placeholder_shared[34816];
	mov.b32 	%r313, 0;
	mov.f32 	%f1270, 0f00000000;
	mov.u32 	%r2, %tid.x;
	cvt.u16.u32 	%rs1, %r2;
	add.s16 	%rs2, %rs1, 64;
	add.s16 	%rs3, %rs1, 96;
	add.s32 	%r3, %r2, 96;
	add.s32 	%r4, %r2, 64;
	add.s16 	%rs4, %rs1, 32;
	add.s32 	%r5, %r2, 32;
	mov.u32 	%r59, %ctaid.x;
	mov.f32 	%f1271, %f1270;
	mov.f32 	%f1272, %f1270;
	mov.f32 	%f1273, %f1270;
	mov.f32 	%f1274, %f1270;
	mov.f32 	%f1275, %f1270;
	mov.f32 	%f1276, %f1270;
	mov.f32 	%f1277, %f1270;
	mov.f32 	%f1278, %f1270;
	mov.f32 	%f1279, %f1270;
	mov.f32 	%f1280, %f1270;
	mov.f32 	%f1281, %f1270;
	mov.f32 	%f1282, %f1270;
	mov.f32 	%f1283, %f1270;
	mov.f32 	%f1284, %f1270;
	mov.f32 	%f1285, %f1270;
	mov.f32 	%f1286, %f1270;
	mov.f32 	%f1287, %f1270;
	mov.f32 	%f1288, %f1270;
	mov.f32 	%f1289, %f1270;
	mov.f32 	%f1290, %f1270;
	mov.f32 	%f1291, %f1270;
	mov.f32 	%f1292, %f1270;
	mov.f32 	%f1293, %f1270;
	mov.f32 	%f1294, %f1270;
	mov.f32 	%f1295, %f1270;
	mov.f32 	%f1296, %f1270;
	mov.f32 	%f1297, %f1270;
	mov.f32 	%f1298, %f1270;
	mov.f32 	%f1299, %f1270;
	mov.f32 	%f1300, %f1270;
	mov.f32 	%f1301, %f1270;
	mov.f32 	%f1302, %f1270;
	mov.f32 	%f1303, %f1270;
	mov.f32 	%f1304, %f1270;
	mov.f32 	%f1305, %f1270;
	mov.f32 	%f1306, %f1270;
	mov.f32 	%f1307, %f1270;
	mov.f32 	%f1308, %f1270;
	mov.f32 	%f1309, %f1270;
	mov.f32 	%f1310, %f1270;
	mov.f32 	%f1311, %f1270;
	mov.f32 	%f1312, %f1270;
	mov.f32 	%f1313, %f1270;
	mov.f32 	%f1314, %f1270;
	mov.f32 	%f1315, %f1270;
	mov.f32 	%f1316, %f1270;
	mov.f32 	%f1317, %f1270;
	mov.f32 	%f1318, %f1270;
	mov.f32 	%f1319, %f1270;
	mov.f32 	%f1320, %f1270;
	mov.f32 	%f1321, %f1270;
	mov.f32 	%f1322, %f1270;
	mov.f32 	%f1323, %f1270;
	mov.f32 	%f1324, %f1270;
	mov.f32 	%f1325, %f1270;
	mov.f32 	%f1326, %f1270;
	mov.f32 	%f1327, %f1270;
	mov.f32 	%f1328, %f1270;
	mov.f32 	%f1329, %f1270;
	mov.f32 	%f1398, %f1270;
	mov.f32 	%f1400, %f1270;
	mov.f32 	%f1402, %f1270;
	mov.f32 	%f1404, %f1270;
	mov.f32 	%f1334, %f1270;
	mov.f32 	%f1335, %f1270;
	mov.f32 	%f1336, %f1270;
	mov.f32 	%f1337, %f1270;
	mov.f32 	%f1338, %f1270;
	mov.f32 	%f1339, %f1270;
	mov.f32 	%f1340, %f1270;
	mov.f32 	%f1341, %f1270;
	mov.f32 	%f1342, %f1270;
	mov.f32 	%f1343, %f1270;
	mov.f32 	%f1344, %f1270;
	mov.f32 	%f1345, %f1270;
	mov.f32 	%f1346, %f1270;
	mov.f32 	%f1347, %f1270;
	mov.f32 	%f1348, %f1270;
	mov.f32 	%f1349, %f1270;
	mov.f32 	%f1350, %f1270;
	mov.f32 	%f1351, %f1270;
	mov.f32 	%f1352, %f1270;
	mov.f32 	%f1353, %f1270;
	mov.f32 	%f1354, %f1270;
	mov.f32 	%f1355, %f1270;
	mov.f32 	%f1356, %f1270;
	mov.f32 	%f1357, %f1270;
	mov.f32 	%f1358, %f1270;
	mov.f32 	%f1359, %f1270;
	mov.f32 	%f1360, %f1270;
	mov.f32 	%f1361, %f1270;
	mov.f32 	%f1362, %f1270;
	mov.f32 	%f1363, %f1270;
	mov.f32 	%f1364, %f1270;
	mov.f32 	%f1365, %f1270;
	mov.f32 	%f1366, %f1270;
	mov.f32 	%f1367, %f1270;
	mov.f32 	%f1368, %f1270;
	mov.f32 	%f1369, %f1270;
	mov.f32 	%f1370, %f1270;
	mov.f32 	%f1371, %f1270;
	mov.f32 	%f1372, %f1270;
	mov.f32 	%f1373, %f1270;
	mov.f32 	%f1374, %f1270;
	mov.f32 	%f1375, %f1270;
	mov.f32 	%f1376, %f1270;
	mov.f32 	%f1377, %f1270;
	mov.f32 	%f1378, %f1270;
	mov.f32 	%f1379, %f1270;
	mov.f32 	%f1380, %f1270;
	mov.f32 	%f1381, %f1270;
	mov.f32 	%f1382, %f1270;
	mov.f32 	%f1383, %f1270;
	mov.f32 	%f1384, %f1270;
	mov.f32 	%f1385, %f1270;
	mov.f32 	%f1386, %f1270;
	mov.f32 	%f1387, %f1270;
	mov.f32 	%f1388, %f1270;
	mov.f32 	%f1389, %f1270;
	mov.f32 	%f1390, %f1270;
	mov.f32 	%f1391, %f1270;
	mov.f32 	%f1392, %f1270;
	mov.f32 	%f1393, %f1270;
	mov.f32 	%f1399, %f1270;
	mov.f32 	%f1401, %f1270;
	mov.f32 	%f1403, %f1270;
	mov.f32 	%f1405, %f1270;
$L__BB0_1:
	bar.sync 	0;
	shr.u32 	%r60, %r59, 2;
	mul.lo.s32 	%r61, %r60, 17408;
	or.b32  	%r62, %r2, %r61;
	and.b32  	%r63, %r59, 3;
	mad.lo.s32 	%r64, %r63, 1088, %r62;
	mad.lo.s32 	%r65, %r313, 68, %r64;
	add.s32 	%r317, %r65, 96;
	mov.b32 	%r319, 256;
	mov.u16 	%rs38, %rs1;
	mov.u32 	%r314, %r2;
	mov.u32 	%r315, %r5;
	mov.u16 	%rs39, %rs4;
	mov.u32 	%r316, %r4;
	mov.u16 	%rs40, %rs2;
	mov.u32 	%r318, %r3;
	mov.u16 	%rs41, %rs3;
$L__BB0_2:
	ld.param.u64 	%rd24, [my_kernel_kernel0_param_0];
	mul.hi.u16 	%rs13, %rs41, -3855;
	shr.u16 	%rs14, %rs13, 7;
	shr.u16 	%rs15, %rs13, 9;
	mul.lo.s16 	%rs16, %rs15, 544;
	sub.s16 	%rs17, %rs41, %rs16;
	mul.hi.u16 	%rs18, %rs17, 482;
	mul.lo.s16 	%rs19, %rs18, 4352;
	cvt.u32.u16 	%r66, %rs19;
	mul.hi.u32 	%r67, %r318, -252645135;
	shr.u32 	%r68, %r67, 9;
	shr.u32 	%r69, %r67, 6;
	mul.hi.u16 	%rs20, %rs40, -3855;
	shr.u16 	%rs21, %rs20, 7;
	shr.u16 	%rs22, %rs20, 9;
	mul.lo.s16 	%rs23, %rs22, 544;
	sub.s16 	%rs24, %rs40, %rs23;
	mul.hi.u16 	%rs25, %rs24, 482;
	mul.lo.s16 	%rs26, %rs25, 4352;
	cvt.u32.u16 	%r70, %rs26;
	mul.hi.u32 	%r71, %r316, -252645135;
	shr.u32 	%r72, %r71, 9;
	shr.u32 	%r73, %r71, 6;
	mul.hi.u16 	%rs27, %rs39, -3855;
	shr.u16 	%rs28, %rs27, 7;
	mul.hi.u32 	%r74, %r315, -252645135;
	shr.u32 	%r75, %r74, 9;
	mul.lo.s32 	%r76, %r75, 544;
	sub.s32 	%r77, %r315, %r76;
	mul.hi.u32 	%r78, %r77, -252645135;
	shr.u32 	%r79, %r78, 7;
	shr.u32 	%r80, %r74, 6;
	mul.hi.u32 	%r81, %r314, -252645135;
	shr.u32 	%r82, %r81, 9;
	mul.lo.s32 	%r83, %r82, 544;
	sub.s32 	%r84, %r314, %r83;
	mul.hi.u32 	%r85, %r84, -252645135;
	shr.u32 	%r86, %r85, 7;
	shr.u32 	%r87, %r81, 6;
	mul.hi.u16 	%rs29, %rs38, -3855;
	shr.u16 	%rs30, %rs29, 7;
	mad.lo.s16 	%rs31, %rs30, -136, %rs41;
	add.s16 	%rs32, %rs31, -96;
	setp.gt.u16 	%p2, %rs32, 67;
	selp.b32 	%r88, 544, 0, %p2;
	add.s32 	%r89, %r88, %r317;
	mad.lo.s32 	%r90, %r87, -68, %r89;
	mad.lo.s32 	%r91, %r82, 34816, %r90;
	mad.lo.s32 	%r92, %r86, 4352, %r91;
	add.s32 	%r93, %r92, -96;
	cvta.to.global.u64 	%rd5, %rd24;
	mul.wide.u32 	%rd6, %r93, 4;
	add.s64 	%rd7, %rd5, %rd6;
	ld.global.nc.f32 	%f514, [%rd7];
	mov.u32 	%r94, %tid.x;
	shl.b32 	%r95, %r94, 2;
	mov.u32 	%r96, _ZZ17my_kernel_kernel0E18PaddedInput_shared;
	add.s32 	%r97, %r96, %r95;
	add.s32 	%r98, %r97, %r319;
	st.shared.f32 	[%r98+-256], %f514;
	mad.lo.s16 	%rs33, %rs28, -136, %rs41;
	add.s16 	%rs34, %rs33, -64;
	setp.gt.u16 	%p3, %rs34, 67;
	selp.b32 	%r99, 544, 0, %p3;
	add.s32 	%r100, %r99, %r317;
	mad.lo.s32 	%r101, %r80, -68, %r100;
	mad.lo.s32 	%r102, %r75, 34816, %r101;
	mad.lo.s32 	%r103, %r79, 4352, %r102;
	add.s32 	%r104, %r103, -64;
	mul.wide.u32 	%rd8, %r104, 4;
	add.s64 	%rd9, %rd5, %rd8;
	ld.global.nc.f32 	%f515, [%rd9];
	st.shared.f32 	[%r98+-128], %f515;
	mad.lo.s16 	%rs35, %rs21, -136, %rs41;
	add.s16 	%rs36, %rs35, -32;
	setp.gt.u16 	%p4, %rs36, 67;
	selp.b32 	%r105, 544, 0, %p4;
	add.s32 	%r106, %r105, %r317;
	add.s32 	%r107, %r106, %r70;
	mad.lo.s32 	%r108, %r73, -68, %r107;
	mad.lo.s32 	%r109, %r72, 34816, %r108;
	add.s32 	%r110, %r109, -32;
	mul.wide.u32 	%rd10, %r110, 4;
	add.s64 	%rd11, %rd5, %rd10;
	ld.global.nc.f32 	%f516, [%rd11];
	st.shared.f32 	[%r98], %f516;
	mad.lo.s16 	%rs37, %rs14, -136, %rs41;
	setp.gt.u16 	%p5, %rs37, 67;
	selp.b32 	%r111, 544, 0, %p5;
	add.s32 	%r112, %r111, %r317;
	add.s32 	%r113, %r112, %r66;
	mad.lo.s32 	%r114, %r69, -68, %r113;
	mad.lo.s32 	%r115, %r68, 34816, %r114;
	mul.wide.u32 	%rd12, %r115, 4;
	add.s64 	%rd13, %rd5, %rd12;
	ld.global.nc.f32 	%f517, [%rd13];
	st.shared.f32 	[%r98+128], %f517;
	add.s32 	%r319, %r319, 512;
	add.s16 	%rs41, %rs41, 128;
	add.s32 	%r318, %r318, 128;
	add.s32 	%r317, %r317, 128;
	add.s16 	%rs40, %rs40, 128;
	add.s32 	%r316, %r316, 128;
	add.s16 	%rs39, %rs39, 128;
	add.s32 	%r315, %r315, 128;
	add.s32 	%r314, %r314, 128;
	add.s16 	%rs38, %rs38, 128;
	setp.ne.s32 	%p6, %r319, 8960;
	@%p6 bra 	$L__BB0_2;
	mov.b32 	%r320, 0;
$L__BB0_4:
	ld.param.u64 	%rd25, [my_kernel_kernel0_param_1];
	shl.b32 	%r117, %r320, 5;
	mov.u32 	%r118, %tid.x;
	mad.lo.s32 	%r119, %r313, 8704, %r118;
	add.s32 	%r120, %r119, %r117;
	cvta.to.global.u64 	%rd14, %rd25;
	mul.wide.u32 	%rd15, %r120, 4;
	add.s64 	%rd16, %rd14, %rd15;
	ld.global.nc.f32 	%f518, [%rd16];
	add.s32 	%r121, %r117, %r118;
	shl.b32 	%r122, %r121, 2;
	mov.u32 	%r123, _ZZ17my_kernel_kernel0E18placeholder_shared;
	add.s32 	%r124, %r123, %r122;
	st.shared.f32 	[%r124], %f518;
	ld.global.nc.f32 	%f519, [%rd16+128];
	st.shared.f32 	[%r124+128], %f519;
	ld.global.nc.f32 	%f520, [%rd16+256];
	st.shared.f32 	[%r124+256], %f520;
	ld.global.nc.f32 	%f521, [%rd16+384];
	st.shared.f32 	[%r124+384], %f521;
	ld.global.nc.f32 	%f522, [%rd16+512];
	st.shared.f32 	[%r124+512], %f522;
	ld.global.nc.f32 	%f523, [%rd16+640];
	st.shared.f32 	[%r124+640], %f523;
	ld.global.nc.f32 	%f524, [%rd16+768];
	st.shared.f32 	[%r124+768], %f524;
	ld.global.nc.f32 	%f525, [%rd16+896];
	st.shared.f32 	[%r124+896], %f525;
	ld.global.nc.f32 	%f526, [%rd16+1024];
	st.shared.f32 	[%r124+1024], %f526;
	ld.global.nc.f32 	%f527, [%rd16+1152];
	st.shared.f32 	[%r124+1152], %f527;
	ld.global.nc.f32 	%f528, [%rd16+1280];
	st.shared.f32 	[%r124+1280], %f528;
	ld.global.nc.f32 	%f529, [%rd16+1408];
	st.shared.f32 	[%r124+1408], %f529;
	ld.global.nc.f32 	%f530, [%rd16+1536];
	st.shared.f32 	[%r124+1536], %f530;
	ld.global.nc.f32 	%f531, [%rd16+1664];
	st.shared.f32 	[%r124+1664], %f531;
	ld.global.nc.f32 	%f532, [%rd16+1792];
	st.shared.f32 	[%r124+1792], %f532;
	ld.global.nc.f32 	%f533, [%rd16+1920];
	st.shared.f32 	[%r124+1920], %f533;
	add.s32 	%r320, %r320, 16;
	setp.ne.s32 	%p7, %r320, 272;
	@%p7 bra 	$L__BB0_4;
	bar.sync 	0;
	mov.b32 	%r321, 0;
	mov.pred 	%p27, -1;
$L__BB0_6:
	mov.pred 	%p1, %p27;
	mov.u32 	%r127, %tid.x;
	shl.b32 	%r128, %r127, 29;
	shr.s32 	%r129, %r128, 31;
	and.b32  	%r130, %r129, 68;
	shr.u32 	%r131, %r127, 3;
	mad.lo.s32 	%r132, %r131, 272, %r130;
	mad.lo.s32 	%r22, %r321, 34, %r132;
	mul.lo.s32 	%r133, %r321, 4352;
	shl.b32 	%r134, %r127, 5;
	and.b32  	%r135, %r134, 96;
	or.b32  	%r23, %r133, %r135;
	mov.b32 	%r322, 0;
$L__BB0_7:
	add.s32 	%r136, %r22, %r322;
	shl.b32 	%r137, %r136, 2;
	mov.u32 	%r138, _ZZ17my_kernel_kernel0E18PaddedInput_shared;
	add.s32 	%r139, %r138, %r137;
	ld.shared.f32 	%f534, [%r139];
	shl.b32 	%r140, %r322, 7;
	add.s32 	%r141, %r23, %r140;
	shl.b32 	%r142, %r141, 2;
	mov.u32 	%r143, _ZZ17my_kernel_kernel0E18placeholder_shared;
	add.s32 	%r144, %r143, %r142;
	ld.shared.f32 	%f535, [%r144];
	fma.rn.f32 	%f536, %f534, %f535, %f1405;
	ld.shared.f32 	%f537, [%r139+4352];
	fma.rn.f32 	%f538, %f537, %f535, %f1404;
	ld.shared.f32 	%f539, [%r144+4];
	fma.rn.f32 	%f540, %f534, %f539, %f1403;
	fma.rn.f32 	%f541, %f537, %f539, %f1402;
	ld.shared.f32 	%f542, [%r144+8];
	fma.rn.f32 	%f543, %f534, %f542, %f1401;
	fma.rn.f32 	%f544, %f537, %f542, %f1400;
	ld.shared.f32 	%f545, [%r144+12];
	fma.rn.f32 	%f546, %f534, %f545, %f1399;
	fma.rn.f32 	%f547, %f537, %f545, %f1398;
	ld.shared.f32 	%f548, [%r139+4];
	ld.shared.f32 	%f549, [%r144+512];
	fma.rn.f32 	%f1405, %f548, %f549, %f536;
	ld.shared.f32 	%f550, [%r139+4356];
	fma.rn.f32 	%f1404, %f550, %f549, %f538;
	ld.shared.f32 	%f551, [%r144+516];
	fma.rn.f32 	%f1403, %f548, %f551, %f540;
	fma.rn.f32 	%f1402, %f550, %f551, %f541;
	ld.shared.f32 	%f552, [%r144+520];
	fma.rn.f32 	%f1401, %f548, %f552, %f543;
	fma.rn.f32 	%f1400, %f550, %f552, %f544;
	ld.shared.f32 	%f553, [%r144+524];
	fma.rn.f32 	%f1399, %f548, %f553, %f546;
	fma.rn.f32 	%f1398, %f550, %f553, %f547;
	add.s32 	%r322, %r322, 2;
	setp.ne.s32 	%p9, %r322, 34;
	@%p9 bra 	$L__BB0_7;
	mov.b32 	%r323, 0;
$L__BB0_9:
	add.s32 	%r146, %r22, %r323;
	shl.b32 	%r147, %r146, 2;
	mov.u32 	%r148, _ZZ17my_kernel_kernel0E18PaddedInput_shared;
	add.s32 	%r149, %r148, %r147;
	ld.shared.f32 	%f554, [%r149];
	shl.b32 	%r150, %r323, 7;
	add.s32 	%r151, %r23, %r150;
	shl.b32 	%r152, %r151, 2;
	mov.u32 	%r153, _ZZ17my_kernel_kernel0E18placeholder_shared;
	add.s32 	%r154, %r153, %r152;
	ld.shared.f32 	%f555, [%r154+16];
	fma.rn.f32 	%f556, %f554, %f555, %f1393;
	ld.shared.f32 	%f557, [%r149+4352];
	fma.rn.f32 	%f558, %f557, %f555, %f1329;
	ld.shared.f32 	%f559, [%r154+20];
	fma.rn.f32 	%f560, %f554, %f559, %f1392;
	fma.rn.f32 	%f561, %f557, %f559, %f1328;
	ld.shared.f32 	%f562, [%r154+24];
	fma.rn.f32 	%f563, %f554, %f562, %f1391;
	fma.rn.f32 	%f564, %f557, %f562, %f1327;
	ld.shared.f32 	%f565, [%r154+28];
	fma.rn.f32 	%f566, %f554, %f565, %f1390;
	fma.rn.f32 	%f567, %f557, %f565, %f1326;
	ld.shared.f32 	%f568, [%r149+4];
	ld.shared.f32 	%f569, [%r154+528];
	fma.rn.f32 	%f1393, %f568, %f569, %f556;
	ld.shared.f32 	%f570, [%r149+4356];
	fma.rn.f32 	%f1329, %f570, %f569, %f558;
	ld.shared.f32 	%f571, [%r154+532];
	fma.rn.f32 	%f1392, %f568, %f571, %f560;
	fma.rn.f32 	%f1328, %f570, %f571, %f561;
	ld.shared.f32 	%f572, [%r154+536];
	fma.rn.f32 	%f1391, %f568, %f572, %f563;
	fma.rn.f32 	%f1327, %f570, %f572, %f564;
	ld.shared.f32 	%f573, [%r154+540];
	fma.rn.f32 	%f1390, %f568, %f573, %f566;
	fma.rn.f32 	%f1326, %f570, %f573, %f567;
	add.s32 	%r323, %r323, 2;
	setp.ne.s32 	%p10, %r323, 34;
	@%p10 bra 	$L__BB0_9;
	mov.b32 	%r324, 0;
$L__BB0_11:
	add.s32 	%r156, %r22, %r324;
	shl.b32 	%r157, %r156, 2;
	mov.u32 	%r158, _ZZ17my_kernel_kernel0E18PaddedInput_shared;
	add.s32 	%r159, %r158, %r157;
	ld.shared.f32 	%f574, [%r159];
	shl.b32 	%r160, %r324, 7;
	add.s32 	%r161, %r23, %r160;
	shl.b32 	%r162, %r161, 2;
	mov.u32 	%r163, _ZZ17my_kernel_kernel0E18placeholder_shared;
	add.s32 	%r164, %r163, %r162;
	ld.shared.f32 	%f575, [%r164+32];
	fma.rn.f32 	%f576, %f574, %f575, %f1389;
	ld.shared.f32 	%f577, [%r159+4352];
	fma.rn.f32 	%f578, %f577, %f575, %f1325;
	ld.shared.f32 	%f579, [%r164+36];
	fma.rn.f32 	%f580, %f574, %f579, %f1388;
	fma.rn.f32 	%f581, %f577, %f579, %f1324;
	ld.shared.f32 	%f582, [%r164+40];
	fma.rn.f32 	%f583, %f574, %f582, %f1387;
	fma.rn.f32 	%f584, %f577, %f582, %f1323;
	ld.shared.f32 	%f585, [%r164+44];
	fma.rn.f32 	%f586, %f574, %f585, %f1386;
	fma.rn.f32 	%f587, %f577, %f585, %f1322;
	ld.shared.f32 	%f588, [%r159+4];
	ld.shared.f32 	%f589, [%r164+544];
	fma.rn.f32 	%f1389, %f588, %f589, %f576;
	ld.shared.f32 	%f590, [%r159+4356];
	fma.rn.f32 	%f1325, %f590, %f589, %f578;
	ld.shared.f32 	%f591, [%r164+548];
	fma.rn.f32 	%f1388, %f588, %f591, %f580;
	fma.rn.f32 	%f1324, %f590, %f591, %f581;
	ld.shared.f32 	%f592, [%r164+552];
	fma.rn.f32 	%f1387, %f588, %f592, %f583;
	fma.rn.f32 	%f1323, %f590, %f592, %f584;
	ld.shared.f32 	%f593, [%r164+556];
	fma.rn.f32 	%f1386, %f588, %f593, %f586;
	fma.rn.f32 	%f1322, %f590, %f593, %f587;
	add.s32 	%r324, %r324, 2;
	setp.ne.s32 	%p11, %r324, 34;
	@%p11 bra 	$L__BB0_11;
	mov.b32 	%r325, 0;
$L__BB0_13:
	add.s32 	%r166, %r22, %r325;
	shl.b32 	%r167, %r166, 2;
	mov.u32 	%r168, _ZZ17my_kernel_kernel0E18PaddedInput_shared;
	add.s32 	%r169, %r168, %r167;
	ld.shared.f32 	%f594, [%r169];
	shl.b32 	%r170, %r325, 7;
	add.s32 	%r171, %r23, %r170;
	shl.b32 	%r172, %r171, 2;
	mov.u32 	%r173, _ZZ17my_kernel_kernel0E18placeholder_shared;
	add.s32 	%r174, %r173, %r172;
	ld.shared.f32 	%f595, [%r174+48];
	fma.rn.f32 	%f596, %f594, %f595, %f1385;
	ld.shared.f32 	%f597, [%r169+4352];
	fma.rn.f32 	%f598, %f597, %f595, %f1321;
	ld.shared.f32 	%f599, [%r174+52];
	fma.rn.f32 	%f600, %f594, %f599, %f1384;
	fma.rn.f32 	%f601, %f597, %f599, %f1320;
	ld.shared.f32 	%f602, [%r174+56];
	fma.rn.f32 	%f603, %f594, %f602, %f1383;
	fma.rn.f32 	%f604, %f597, %f602, %f1319;
	ld.shared.f32 	%f605, [%r174+60];
	fma.rn.f32 	%f606, %f594, %f605, %f1382;
	fma.rn.f32 	%f607, %f597, %f605, %f1318;
	ld.shared.f32 	%f608, [%r169+4];
	ld.shared.f32 	%f609, [%r174+560];
	fma.rn.f32 	%f1385, %f608, %f609, %f596;
	ld.shared.f32 	%f610, [%r169+4356];
	fma.rn.f32 	%f1321, %f610, %f609, %f598;
	ld.shared.f32 	%f611, [%r174+564];
	fma.rn.f32 	%f1384, %f608, %f611, %f600;
	fma.rn.f32 	%f1320, %f610, %f611, %f601;
	ld.shared.f32 	%f612, [%r174+568];
	fma.rn.f32 	%f1383, %f608, %f612, %f603;
	fma.rn.f32 	%f1319, %f610, %f612, %f604;
	ld.shared.f32 	%f613, [%r174+572];
	fma.rn.f32 	%f1382, %f608, %f613, %f606;
	fma.rn.f32 	%f1318, %f610, %f613, %f607;
	add.s32 	%r325, %r325, 2;
	setp.ne.s32 	%p12, %r325, 34;
	@%p12 bra 	$L__BB0_13;
	mov.b32 	%r326, 0;
$L__BB0_15:
	add.s32 	%r176, %r22, %r326;
	shl.b32 	%r177, %r176, 2;
	mov.u32 	%r178, _ZZ17my_kernel_kernel0E18PaddedInput_shared;
	add.s32 	%r179, %r178, %r177;
	ld.shared.f32 	%f614, [%r179];
	shl.b32 	%r180, %r326, 7;
	add.s32 	%r181, %r23, %r180;
	shl.b32 	%r182, %r181, 2;
	mov.u32 	%r183, _ZZ17my_kernel_kernel0E18placeholder_shared;
	add.s32 	%r184, %r183, %r182;
	ld.shared.f32 	%f615, [%r184+64];
	fma.rn.f32 	%f616, %f614, %f615, %f1381;
	ld.shared.f32 	%f617, [%r179+4352];
	fma.rn.f32 	%f618, %f617, %f615, %f1317;
	ld.shared.f32 	%f619, [%r184+68];
	fma.rn.f32 	%f620, %f614, %f619, %f1380;
	fma.rn.f32 	%f621, %f617, %f619, %f1316;
	ld.shared.f32 	%f622, [%r184+72];
	fma.rn.f32 	%f623, %f614, %f622, %f1379;
	fma.rn.f32 	%f624, %f617, %f622, %f1315;
	ld.shared.f32 	%f625, [%r184+76];
	fma.rn.f32 	%f626, %f614, %f625, %f1378;
	fma.rn.f32 	%f627, %f617, %f625, %f1314;
	ld.shared.f32 	%f628, [%r179+4];
	ld.shared.f32 	%f629, [%r184+576];
	fma.rn.f32 	%f1381, %f628, %f629, %f616;
	ld.shared.f32 	%f630, [%r179+4356];
	fma.rn.f32 	%f1317, %f630, %f629, %f618;
	ld.shared.f32 	%f631, [%r184+580];
	fma.rn.f32 	%f1380, %f628, %f631, %f620;
	fma.rn.f32 	%f1316, %f630, %f631, %f621;
	ld.shared.f32 	%f632, [%r184+584];
	fma.rn.f32 	%f1379, %f628, %f632, %f623;
	fma.rn.f32 	%f1315, %f630, %f632, %f624;
	ld.shared.f32 	%f633, [%r184+588];
	fma.rn.f32 	%f1378, %f628, %f633, %f626;
	fma.rn.f32 	%f1314, %f630, %f633, %f627;
	add.s32 	%r326, %r326, 2;
	setp.ne.s32 	%p13, %r326, 34;
	@%p13 bra 	$L__BB0_15;
	mov.b32 	%r327, 0;
$L__BB0_17:
	add.s32 	%r186, %r22, %r327;
	shl.b32 	%r187, %r186, 2;
	mov.u32 	%r188, _ZZ17my_kernel_kernel0E18PaddedInput_shared;
	add.s32 	%r189, %r188, %r187;
	ld.shared.f32 	%f634, [%r189];
	shl.b32 	%r190, %r327, 7;
	add.s32 	%r191, %r23, %r190;
	shl.b32 	%r192, %r191, 2;
	mov.u32 	%r193, _ZZ17my_kernel_kernel0E18placeholder_shared;
	add.s32 	%r194, %r193, %r192;
	ld.shared.f32 	%f635, [%r194+80];
	fma.rn.f32 	%f636, %f634, %f635, %f1377;
	ld.shared.f32 	%f637, [%r189+4352];
	fma.rn.f32 	%f638, %f637, %f635, %f1313;
	ld.shared.f32 	%f639, [%r194+84];
	fma.rn.f32 	%f640, %f634, %f639, %f1376;
	fma.rn.f32 	%f641, %f637, %f639, %f1312;
	ld.shared.f32 	%f642, [%r194+88];
	fma.rn.f32 	%f643, %f634, %f642, %f1375;
	fma.rn.f32 	%f644, %f637, %f642, %f1311;
	ld.shared.f32 	%f645, [%r194+92];
	fma.rn.f32 	%f646, %f634, %f645, %f1374;
	fma.rn.f32 	%f647, %f637, %f645, %f1310;
	ld.shared.f32 	%f648, [%r189+4];
	ld.shared.f32 	%f649, [%r194+592];
	fma.rn.f32 	%f1377, %f648, %f649, %f636;
	ld.shared.f32 	%f650, [%r189+4356];
	fma.rn.f32 	%f1313, %f650, %f649, %f638;
	ld.shared.f32 	%f651, [%r194+596];
	fma.rn.f32 	%f1376, %f648, %f651, %f640;
	fma.rn.f32 	%f1312, %f650, %f651, %f641;
	ld.shared.f32 	%f652, [%r194+600];
	fma.rn.f32 	%f1375, %f648, %f652, %f643;
	fma.rn.f32 	%f1311, %f650, %f652, %f644;
	ld.shared.f32 	%f653, [%r194+604];
	fma.rn.f32 	%f1374, %f648, %f653, %f646;
	fma.rn.f32 	%f1310, %f650, %f653, %f647;
	add.s32 	%r327, %r327, 2;
	setp.ne.s32 	%p14, %r327, 34;
	@%p14 bra 	$L__BB0_17;
	mov.b32 	%r328, 0;
$L__BB0_19:
	add.s32 	%r196, %r22, %r328;
	shl.b32 	%r197, %r196, 2;
	mov.u32 	%r198, _ZZ17my_kernel_kernel0E18PaddedInput_shared;
	add.s32 	%r199, %r198, %r197;
	ld.shared.f32 	%f654, [%r199];
	shl.b32 	%r200, %r328, 7;
	add.s32 	%r201, %r23, %r200;
	shl.b32 	%r202, %r201, 2;
	mov.u32 	%r203, _ZZ17my_kernel_kernel0E18placeholder_shared;
	add.s32 	%r204, %r203, %r202;
	ld.shared.f32 	%f655, [%r204+96];
	fma.rn.f32 	%f656, %f654, %f655, %f1373;
	ld.shared.f32 	%f657, [%r199+4352];
	fma.rn.f32 	%f658, %f657, %f655, %f1309;
	ld.shared.f32 	%f659, [%r204+100];
	fma.rn.f32 	%f660, %f654, %f659, %f1372;
	fma.rn.f32 	%f661, %f657, %f659, %f1308;
	ld.shared.f32 	%f662, [%r204+104];
	fma.rn.f32 	%f663, %f654, %f662, %f1371;
	fma.rn.f32 	%f664, %f657, %f662, %f1307;
	ld.shared.f32 	%f665, [%r204+108];
	fma.rn.f32 	%f666, %f654, %f665, %f1370;
	fma.rn.f32 	%f667, %f657, %f665, %f1306;
	ld.shared.f32 	%f668, [%r199+4];
	ld.shared.f32 	%f669, [%r204+608];
	fma.rn.f32 	%f1373, %f668, %f669, %f656;
	ld.shared.f32 	%f670, [%r199+4356];
	fma.rn.f32 	%f1309, %f670, %f669, %f658;
	ld.shared.f32 	%f671, [%r204+612];
	fma.rn.f32 	%f1372, %f668, %f671, %f660;
	fma.rn.f32 	%f1308, %f670, %f671, %f661;
	ld.shared.f32 	%f672, [%r204+616];
	fma.rn.f32 	%f1371, %f668, %f672, %f663;
	fma.rn.f32 	%f1307, %f670, %f672, %f664;
	ld.shared.f32 	%f673, [%r204+620];
	fma.rn.f32 	%f1370, %f668, %f673, %f666;
	fma.rn.f32 	%f1306, %f670, %f673, %f667;
	add.s32 	%r328, %r328, 2;
	setp.ne.s32 	%p15, %r328, 34;
	@%p15 bra 	$L__BB0_19;
	mov.b32 	%r329, 0;
$L__BB0_21:
	add.s32 	%r206, %r22, %r329;
	shl.b32 	%r207, %r206, 2;
	mov.u32 	%r208, _ZZ17my_kernel_kernel0E18PaddedInput_shared;
	add.s32 	%r209, %r208, %r207;
	ld.shared.f32 	%f674, [%r209];
	shl.b32 	%r210, %r329, 7;
	add.s32 	%r211, %r23, %r210;
	shl.b32 	%r212, %r211, 2;
	mov.u32 	%r213, _ZZ17my_kernel_kernel0E18placeholder_shared;
	add.s32 	%r214, %r213, %r212;
	ld.shared.f32 	%f675, [%r214+112];
	fma.rn.f32 	%f676, %f674, %f675, %f1369;
	ld.shared.f32 	%f677, [%r209+4352];
	fma.rn.f32 	%f678, %f677, %f675, %f1305;
	ld.shared.f32 	%f679, [%r214+116];
	fma.rn.f32 	%f680, %f674, %f679, %f1368;
	fma.rn.f32 	%f681, %f677, %f679, %f1304;
	ld.shared.f32 	%f682, [%r214+120];
	fma.rn.f32 	%f683, %f674, %f682, %f1367;
	fma.rn.f32 	%f684, %f677, %f682, %f1303;
	ld.shared.f32 	%f685, [%r214+124];
	fma.rn.f32 	%f686, %f674, %f685, %f1366;
	fma.rn.f32 	%f687, %f677, %f685, %f1302;
	ld.shared.f32 	%f688, [%r209+4];
	ld.shared.f32 	%f689, [%r214+624];
	fma.rn.f32 	%f1369, %f688, %f689, %f676;
	ld.shared.f32 	%f690, [%r209+4356];
	fma.rn.f32 	%f1305, %f690, %f689, %f678;
	ld.shared.f32 	%f691, [%r214+628];
	fma.rn.f32 	%f1368, %f688, %f691, %f680;
	fma.rn.f32 	%f1304, %f690, %f691, %f681;
	ld.shared.f32 	%f692, [%r214+632];
	fma.rn.f32 	%f1367, %f688, %f692, %f683;
	fma.rn.f32 	%f1303, %f690, %f692, %f684;
	ld.shared.f32 	%f693, [%r214+636];
	fma.rn.f32 	%f1366, %f688, %f693, %f686;
	fma.rn.f32 	%f1302, %f690, %f693, %f687;
	add.s32 	%r329, %r329, 2;
	setp.ne.s32 	%p16, %r329, 34;
	@%p16 bra 	$L__BB0_21;
	mov.b32 	%r330, 0;
$L__BB0_23:
	add.s32 	%r216, %r22, %r330;
	shl.b32 	%r217, %r216, 2;
	mov.u32 	%r218, _ZZ17my_kernel_kernel0E18PaddedInput_shared;
	add.s32 	%r219, %r218, %r217;
	ld.shared.f32 	%f694, [%r219+544];
	shl.b32 	%r220, %r330, 7;
	add.s32 	%r221, %r23, %r220;
	shl.b32 	%r222, %r221, 2;
	mov.u32 	%r223, _ZZ17my_kernel_kernel0E18placeholder_shared;
	add.s32 	%r224, %r223, %r222;
	ld.shared.f32 	%f695, [%r224];
	fma.rn.f32 	%f696, %f694, %f695, %f1365;
	ld.shared.f32 	%f697, [%r219+4896];
	fma.rn.f32 	%f698, %f697, %f695, %f1301;
	ld.shared.f32 	%f699, [%r224+4];
	fma.rn.f32 	%f700, %f694, %f699, %f1364;
	fma.rn.f32 	%f701, %f697, %f699, %f1300;
	ld.shared.f32 	%f702, [%r224+8];
	fma.rn.f32 	%f703, %f694, %f702, %f1363;
	fma.rn.f32 	%f704, %f697, %f702, %f1299;
	ld.shared.f32 	%f705, [%r224+12];
	fma.rn.f32 	%f706, %f694, %f705, %f1362;
	fma.rn.f32 	%f707, %f697, %f705, %f1298;
	ld.shared.f32 	%f708, [%r219+548];
	ld.shared.f32 	%f709, [%r224+512];
	fma.rn.f32 	%f1365, %f708, %f709, %f696;
	ld.shared.f32 	%f710, [%r219+4900];
	fma.rn.f32 	%f1301, %f710, %f709, %f698;
	ld.shared.f32 	%f711, [%r224+516];
	fma.rn.f32 	%f1364, %f708, %f711, %f700;
	fma.rn.f32 	%f1300, %f710, %f711, %f701;
	ld.shared.f32 	%f712, [%r224+520];
	fma.rn.f32 	%f1363, %f708, %f712, %f703;
	fma.rn.f32 	%f1299, %f710, %f712, %f704;
	ld.shared.f32 	%f713, [%r224+524];
	fma.rn.f32 	%f1362, %f708, %f713, %f706;
	fma.rn.f32 	%f1298, %f710, %f713, %f707;
	add.s32 	%r330, %r330, 2;
	setp.ne.s32 	%p17, %r330, 34;
	@%p17 bra 	$L__BB0_23;
	mov.b32 	%r331, 0;
$L__BB0_25:
	add.s32 	%r226, %r22, %r331;
	shl.b32 	%r227, %r226, 2;
	mov.u32 	%r228, _ZZ17my_kernel_kernel0E18PaddedInput_shared;
	add.s32 	%r229, %r228, %r227;
	ld.shared.f32 	%f714, [%r229+544];
	shl.b32 	%r230, %r331, 7;
	add.s32 	%r231, %r23, %r230;
	shl.b32 	%r232, %r231, 2;
	mov.u32 	%r233, _ZZ17my_kernel_kernel0E18placeholder_shared;
	add.s32 	%r234, %r233, %r232;
	ld.shared.f32 	%f715, [%r234+16];
	fma.rn.f32 	%f716, %f714, %f715, %f1361;
	ld.shared.f32 	%f717, [%r229+4896];
	fma.rn.f32 	%f718, %f717, %f715, %f1297;
	ld.shared.f32 	%f719, [%r234+20];
	fma.rn.f32 	%f720, %f714, %f719, %f1360;
	fma.rn.f32 	%f721, %f717, %f719, %f1296;
	ld.shared.f32 	%f722, [%r234+24];
	fma.rn.f32 	%f723, %f714, %f722, %f1359;
	fma.rn.f32 	%f724, %f717, %f722, %f1295;
	ld.shared.f32 	%f725, [%r234+28];
	fma.rn.f32 	%f726, %f714, %f725, %f1358;
	fma.rn.f32 	%f727, %f717, %f725, %f1294;
	ld.shared.f32 	%f728, [%r229+548];
	ld.shared.f32 	%f729, [%r234+528];
	fma.rn.f32 	%f1361, %f728, %f729, %f716;
	ld.shared.f32 	%f730, [%r229+4900];
	fma.rn.f32 	%f1297, %f730, %f729, %f718;
	ld.shared.f32 	%f731, [%r234+532];
	fma.rn.f32 	%f1360, %f728, %f731, %f720;
	fma.rn.f32 	%f1296, %f730, %f731, %f721;
	ld.shared.f32 	%f732, [%r234+536];
	fma.rn.f32 	%f1359, %f728, %f732, %f723;
	fma.rn.f32 	%f1295, %f730, %f732, %f724;
	ld.shared.f32 	%f733, [%r234+540];
	fma.rn.f32 	%f1358, %f728, %f733, %f726;
	fma.rn.f32 	%f1294, %f730, %f733, %f727;
	add.s32 	%r331, %r331, 2;
	setp.ne.s32 	%p18, %r331, 34;
	@%p18 bra 	$L__BB0_25;
	mov.b32 	%r332, 0;
$L__BB0_27:
	add.s32 	%r236, %r22, %r332;
	shl.b32 	%r237, %r236, 2;
	mov.u32 	%r238, _ZZ17my_kernel_kernel0E18PaddedInput_shared;
	add.s32 	%r239, %r238, %r237;
	ld.shared.f32 	%f734, [%r239+544];
	shl.b32 	%r240, %r332, 7;
	add.s32 	%r241, %r23, %r240;
	shl.b32 	%r242, %r241, 2;
	mov.u32 	%r243, _ZZ17my_kernel_kernel0E18placeholder_shared;
	add.s32 	%r244, %r243, %r242;
	ld.shared.f32 	%f735, [%r244+32];
	fma.rn.f32 	%f736, %f734, %f735, %f1357;
	ld.shared.f32 	%f737, [%r239+4896];
	fma.rn.f32 	%f738, %f737, %f735, %f1293;
	ld.shared.f32 	%f739, [%r244+36];
	fma.rn.f32 	%f740, %f734, %f739, %f1356;
	fma.rn.f32 	%f741, %f737, %f739, %f1292;
	ld.shared.f32 	%f742, [%r244+40];
	fma.rn.f32 	%f743, %f734, %f742, %f1355;
	fma.rn.f32 	%f744, %f737, %f742, %f1291;
	ld.shared.f32 	%f745, [%r244+44];
	fma.rn.f32 	%f746, %f734, %f745, %f1354;
	fma.rn.f32 	%f747, %f737, %f745, %f1290;
	ld.shared.f32 	%f748, [%r239+548];
	ld.shared.f32 	%f749, [%r244+544];
	fma.rn.f32 	%f1357, %f748, %f749, %f736;
	ld.shared.f32 	%f750, [%r239+4900];
	fma.rn.f32 	%f1293, %f750, %f749, %f738;
	ld.shared.f32 	%f751, [%r244+548];
	fma.rn.f32 	%f1356, %f748, %f751, %f740;
	fma.rn.f32 	%f1292, %f750, %f751, %f741;
	ld.shared.f32 	%f752, [%r244+552];
	fma.rn.f32 	%f1355, %f748, %f752, %f743;
	fma.rn.f32 	%f1291, %f750, %f752, %f744;
	ld.shared.f32 	%f753, [%r244+556];
	fma.rn.f32 	%f1354, %f748, %f753, %f746;
	fma.rn.f32 	%f1290, %f750, %f753, %f747;
	add.s32 	%r332, %r332, 2;
	setp.ne.s32 	%p19, %r332, 34;
	@%p19 bra 	$L__BB0_27;
	mov.b32 	%r333, 0;
$L__BB0_29:
	add.s32 	%r246, %r22, %r333;
	shl.b32 	%r247, %r246, 2;
	mov.u32 	%r248, _ZZ17my_kernel_kernel0E18PaddedInput_shared;
	add.s32 	%r249, %r248, %r247;
	ld.shared.f32 	%f754, [%r249+544];
	shl.b32 	%r250, %r333, 7;
	add.s32 	%r251, %r23, %r250;
	shl.b32 	%r252, %r251, 2;
	mov.u32 	%r253, _ZZ17my_kernel_kernel0E18placeholder_shared;
	add.s32 	%r254, %r253, %r252;
	ld.shared.f32 	%f755, [%r254+48];
	fma.rn.f32 	%f756, %f754, %f755, %f1353;
	ld.shared.f32 	%f757, [%r249+4896];
	fma.rn.f32 	%f758, %f757, %f755, %f1289;
	ld.shared.f32 	%f759, [%r254+52];
	fma.rn.f32 	%f760, %f754, %f759, %f1352;
	fma.rn.f32 	%f761, %f757, %f759, %f1288;
	ld.shared.f32 	%f762, [%r254+56];
	fma.rn.f32 	%f763, %f754, %f762, %f1351;
	fma.rn.f32 	%f764, %f757, %f762, %f1287;
	ld.shared.f32 	%f765, [%r254+60];
	fma.rn.f32 	%f766, %f754, %f765, %f1350;
	fma.rn.f32 	%f767, %f757, %f765, %f1286;
	ld.shared.f32 	%f768, [%r249+548];
	ld.shared.f32 	%f769, [%r254+560];
	fma.rn.f32 	%f1353, %f768, %f769, %f756;
	ld.shared.f32 	%f770, [%r249+4900];
	fma.rn.f32 	%f1289, %f770, %f769, %f758;
	ld.shared.f32 	%f771, [%r254+564];
	fma.rn.f32 	%f1352, %f768, %f771, %f760;
	fma.rn.f32 	%f1288, %f770, %f771, %f761;
	ld.shared.f32 	%f772, [%r254+568];
	fma.rn.f32 	%f1351, %f768, %f772, %f763;
	fma.rn.f32 	%f1287, %f770, %f772, %f764;
	ld.shared.f32 	%f773, [%r254+572];
	fma.rn.f32 	%f1350, %f768, %f773, %f766;
	fma.rn.f32 	%f1286, %f770, %f773, %f767;
	add.s32 	%r333, %r333, 2;
	setp.ne.s32 	%p20, %r333, 34;
	@%p20 bra 	$L__BB0_29;
	mov.b32 	%r334, 0;
$L__BB0_31:
	add.s32 	%r256, %r22, %r334;
	shl.b32 	%r257, %r256, 2;
	mov.u32 	%r258, _ZZ17my_kernel_kernel0E18PaddedInput_shared;
	add.s32 	%r259, %r258, %r257;
	ld.shared.f32 	%f774, [%r259+544];
	shl.b32 	%r260, %r334, 7;
	add.s32 	%r261, %r23, %r260;
	shl.b32 	%r262, %r261, 2;
	mov.u32 	%r263, _ZZ17my_kernel_kernel0E18placeholder_shared;
	add.s32 	%r264, %r263, %r262;
	ld.shared.f32 	%f775, [%r264+64];
	fma.rn.f32 	%f776, %f774, %f775, %f1349;
	ld.shared.f32 	%f777, [%r259+4896];
	fma.rn.f32 	%f778, %f777, %f775, %f1285;
	ld.shared.f32 	%f779, [%r264+68];
	fma.rn.f32 	%f780, %f774, %f779, %f1348;
	fma.rn.f32 	%f781, %f777, %f779, %f1284;
	ld.shared.f32 	%f782, [%r264+72];
	fma.rn.f32 	%f783, %f774, %f782, %f1347;
	fma.rn.f32 	%f784, %f777, %f782, %f1283;
	ld.shared.f32 	%f785, [%r264+76];
	fma.rn.f32 	%f786, %f774, %f785, %f1346;
	fma.rn.f32 	%f787, %f777, %f785, %f1282;
	ld.shared.f32 	%f788, [%r259+548];
	ld.shared.f32 	%f789, [%r264+576];
	fma.rn.f32 	%f1349, %f788, %f789, %f776;
	ld.shared.f32 	%f790, [%r259+4900];
	fma.rn.f32 	%f1285, %f790, %f789, %f778;
	ld.shared.f32 	%f791, [%r264+580];
	fma.rn.f32 	%f1348, %f788, %f791, %f780;
	fma.rn.f32 	%f1284, %f790, %f791, %f781;
	ld.shared.f32 	%f792, [%r264+584];
	fma.rn.f32 	%f1347, %f788, %f792, %f783;
	fma.rn.f32 	%f1283, %f790, %f792, %f784;
	ld.shared.f32 	%f793, [%r264+588];
	fma.rn.f32 	%f1346, %f788, %f793, %f786;
	fma.rn.f32 	%f1282, %f790, %f793, %f787;
	add.s32 	%r334, %r334, 2;
	setp.ne.s32 	%p21, %r334, 34;
	@%p21 bra 	$L__BB0_31;
	mov.b32 	%r335, 0;
$L__BB0_33:
	add.s32 	%r266, %r22, %r335;
	shl.b32 	%r267, %r266, 2;
	mov.u32 	%r268, _ZZ17my_kernel_kernel0E18PaddedInput_shared;
	add.s32 	%r269, %r268, %r267;
	ld.shared.f32 	%f794, [%r269+544];
	shl.b32 	%r270, %r335, 7;
	add.s32 	%r271, %r23, %r270;
	shl.b32 	%r272, %r271, 2;
	mov.u32 	%r273, _ZZ17my_kernel_kernel0E18placeholder_shared;
	add.s32 	%r274, %r273, %r272;
	ld.shared.f32 	%f795, [%r274+80];
	fma.rn.f32 	%f796, %f794, %f795, %f1345;
	ld.shared.f32 	%f797, [%r269+4896];
	fma.rn.f32 	%f798, %f797, %f795, %f1281;
	ld.shared.f32 	%f799, [%r274+84];
	fma.rn.f32 	%f800, %f794, %f799, %f1344;
	fma.rn.f32 	%f801, %f797, %f799, %f1280;
	ld.shared.f32 	%f802, [%r274+88];
	fma.rn.f32 	%f803, %f794, %f802, %f1343;
	fma.rn.f32 	%f804, %f797, %f802, %f1279;
	ld.shared.f32 	%f805, [%r274+92];
	fma.rn.f32 	%f806, %f794, %f805, %f1342;
	fma.rn.f32 	%f807, %f797, %f805, %f1278;
	ld.shared.f32 	%f808, [%r269+548];
	ld.shared.f32 	%f809, [%r274+592];
	fma.rn.f32 	%f1345, %f808, %f809, %f796;
	ld.shared.f32 	%f810, [%r269+4900];
	fma.rn.f32 	%f1281, %f810, %f809, %f798;
	ld.shared.f32 	%f811, [%r274+596];
	fma.rn.f32 	%f1344, %f808, %f811, %f800;
	fma.rn.f32 	%f1280, %f810, %f811, %f801;
	ld.shared.f32 	%f812, [%r274+600];
	fma.rn.f32 	%f1343, %f808, %f812, %f803;
	fma.rn.f32 	%f1279, %f810, %f812, %f804;
	ld.shared.f32 	%f813, [%r274+604];
	fma.rn.f32 	%f1342, %f808, %f813, %f806;
	fma.rn.f32 	%f1278, %f810, %f813, %f807;
	add.s32 	%r335, %r335, 2;
	setp.ne.s32 	%p22, %r335, 34;
	@%p22 bra 	$L__BB0_33;
	mov.b32 	%r336, 0;
$L__BB0_35:
	add.s32 	%r276, %r22, %r336;
	shl.b32 	%r277, %r276, 2;
	mov.u32 	%r278, _ZZ17my_kernel_kernel0E18PaddedInput_shared;
	add.s32 	%r279, %r278, %r277;
	ld.shared.f32 	%f814, [%r279+544];
	shl.b32 	%r280, %r336, 7;
	add.s32 	%r281, %r23, %r280;
	shl.b32 	%r282, %r281, 2;
	mov.u32 	%r283, _ZZ17my_kernel_kernel0E18placeholder_shared;
	add.s32 	%r284, %r283, %r282;
	ld.shared.f32 	%f815, [%r284+96];
	fma.rn.f32 	%f816, %f814, %f815, %f1341;
	ld.shared.f32 	%f817, [%r279+4896];
	fma.rn.f32 	%f818, %f817, %f815, %f1277;
	ld.shared.f32 	%f819, [%r284+100];
	fma.rn.f32 	%f820, %f814, %f819, %f1340;
	fma.rn.f32 	%f821, %f817, %f819, %f1276;
	ld.shared.f32 	%f822, [%r284+104];
	fma.rn.f32 	%f823, %f814, %f822, %f1339;
	fma.rn.f32 	%f824, %f817, %f822, %f1275;
	ld.shared.f32 	%f825, [%r284+108];
	fma.rn.f32 	%f826, %f814, %f825, %f1338;
	fma.rn.f32 	%f827, %f817, %f825, %f1274;
	ld.shared.f32 	%f828, [%r279+548];
	ld.shared.f32 	%f829, [%r284+608];
	fma.rn.f32 	%f1341, %f828, %f829, %f816;
	ld.shared.f32 	%f830, [%r279+4900];
	fma.rn.f32 	%f1277, %f830, %f829, %f818;
	ld.shared.f32 	%f831, [%r284+612];
	fma.rn.f32 	%f1340, %f828, %f831, %f820;
	fma.rn.f32 	%f1276, %f830, %f831, %f821;
	ld.shared.f32 	%f832, [%r284+616];
	fma.rn.f32 	%f1339, %f828, %f832, %f823;
	fma.rn.f32 	%f1275, %f830, %f832, %f824;
	ld.shared.f32 	%f833, [%r284+620];
	fma.rn.f32 	%f1338, %f828, %f833, %f826;
	fma.rn.f32 	%f1274, %f830, %f833, %f827;
	add.s32 	%r336, %r336, 2;
	setp.ne.s32 	%p23, %r336, 34;
	@%p23 bra 	$L__BB0_35;
	mov.b32 	%r337, 0;
$L__BB0_37:
	add.s32 	%r286, %r22, %r337;
	shl.b32 	%r287, %r286, 2;
	mov.u32 	%r288, _ZZ17my_kernel_kernel0E18PaddedInput_shared;
	add.s32 	%r289, %r288, %r287;
	ld.shared.f32 	%f834, [%r289+544];
	shl.b32 	%r290, %r337, 7;
	add.s32 	%r291, %r23, %r290;
	shl.b32 	%r292, %r291, 2;
	mov.u32 	%r293, _ZZ17my_kernel_kernel0E18placeholder_shared;
	add.s32 	%r294, %r293, %r292;
	ld.shared.f32 	%f835, [%r294+112];
	fma.rn.f32 	%f836, %f834, %f835, %f1337;
	ld.shared.f32 	%f837, [%r289+4896];
	fma.rn.f32 	%f838, %f837, %f835, %f1273;
	ld.shared.f32 	%f839, [%r294+116];
	fma.rn.f32 	%f840, %f834, %f839, %f1336;
	fma.rn.f32 	%f841, %f837, %f839, %f1272;
	ld.shared.f32 	%f842, [%r294+120];
	fma.rn.f32 	%f843, %f834, %f842, %f1335;
	fma.rn.f32 	%f844, %f837, %f842, %f1271;
	ld.shared.f32 	%f845, [%r294+124];
	fma.rn.f32 	%f846, %f834, %f845, %f1334;
	fma.rn.f32 	%f847, %f837, %f845, %f1270;
	ld.shared.f32 	%f848, [%r289+548];
	ld.shared.f32 	%f849, [%r294+624];
	fma.rn.f32 	%f1337, %f848, %f849, %f836;
	ld.shared.f32 	%f850, [%r289+4900];
	fma.rn.f32 	%f1273, %f850, %f849, %f838;
	ld.shared.f32 	%f851, [%r294+628];
	fma.rn.f32 	%f1336, %f848, %f851, %f840;
	fma.rn.f32 	%f1272, %f850, %f851, %f841;
	ld.shared.f32 	%f852, [%r294+632];
	fma.rn.f32 	%f1335, %f848, %f852, %f843;
	fma.rn.f32 	%f1271, %f850, %f852, %f844;
	ld.shared.f32 	%f853, [%r294+636];
	fma.rn.f32 	%f1334, %f848, %f853, %f846;
	fma.rn.f32 	%f1270, %f850, %f853, %f847;
	add.s32 	%r337, %r337, 2;
	setp.ne.s32 	%p24, %r337, 34;
	@%p24 bra 	$L__BB0_37;
	mov.b32 	%r321, 1;
	mov.pred 	%p27, 0;
	@%p1 bra 	$L__BB0_6;
	add.s32 	%r313, %r313, 1;
	setp.ne.s32 	%p26, %r313, 8;
	@%p26 bra 	$L__BB0_1;
	ld.param.u64 	%rd27, [my_kernel_kernel0_param_3];
	ld.param.u64 	%rd26, [my_kernel_kernel0_param_2];
	cvta.to.global.u64 	%rd17, %rd26;
	cvta.to.global.u64 	%rd18, %rd27;
	mov.u32 	%r296, %tid.x;
	shl.b32 	%r297, %r296, 9;
	and.b32  	%r298, %r297, 516096;
	mov.u32 	%r299, %ctaid.x;
	shl.b32 	%r300, %r299, 10;
	and.b32  	%r301, %r300, 2147479552;
	add.s32 	%r302, %r298, %r301;
	shl.b32 	%r303, %r296, 8;
	and.b32  	%r304, %r303, 2048;
	shl.b32 	%r305, %r299, 8;
	and.b32  	%r306, %r305, 768;
	shl.b32 	%r307, %r296, 5;
	and.b32  	%r308, %r307, 224;
	or.b32  	%r309, %r302, %r306;
	or.b32  	%r310, %r309, %r308;
	or.b32  	%r311, %r310, %r304;
	shl.b32 	%r312, %r296, 7;
	cvt.u64.u32 	%rd19, %r312;
	and.b64  	%rd20, %rd19, 384;
	add.s64 	%rd21, %rd18, %rd20;
	ld.global.nc.f32 	%f854, [%rd21];
	add.f32 	%f855, %f1405, %f854;
	max.f32 	%f856, %f855, 0f00000000;
	mul.wide.u32 	%rd22, %r311, 4;
	add.s64 	%rd23, %rd17, %rd22;
	st.global.f32 	[%rd23], %f856;
	add.f32 	%f857, %f1404, %f854;
	max.f32 	%f858, %f857, 0f00000000;
	st.global.f32 	[%rd23+65536], %f858;
	ld.global.nc.f32 	%f859, [%rd21+4];
	add.f32 	%f860, %f1403, %f859;
	max.f32 	%f861, %f860, 0f00000000;
	st.global.f32 	[%rd23+4], %f861;
	add.f32 	%f862, %f1402, %f859;
	max.f32 	%f863, %f862, 0f00000000;
	st.global.f32 	[%rd23+65540], %f863;
	ld.global.nc.f32 	%f864, [%rd21+8];
	add.f32 	%f865, %f1401, %f864;
	max.f32 	%f866, %f865, 0f00000000;
	st.global.f32 	[%rd23+8], %f866;
	add.f32 	%f867, %f1400, %f864;
	max.f32 	%f868, %f867, 0f00000000;
	st.global.f32 	[%rd23+65544], %f868;
	ld.global.nc.f32 	%f869, [%rd21+12];
	add.f32 	%f870, %f1399, %f869;
	max.f32 	%f871, %f870, 0f00000000;
	st.global.f32 	[%rd23+12], %f871;
	add.f32 	%f872, %f1398, %f869;
	max.f32 	%f873, %f872, 0f00000000;
	st.global.f32 	[%rd23+65548], %f873;
	ld.global.nc.f32 	%f874, [%rd21+16];
	add.f32 	%f875, %f1393, %f874;
	max.f32 	%f876, %f875, 0f00000000;
	st.global.f32 	[%rd23+16], %f876;
	add.f32 	%f877, %f1329, %f874;
	max.f32 	%f878, %f877, 0f00000000;
	st.global.f32 	[%rd23+65552], %f878;
	ld.global.nc.f32 	%f879, [%rd21+20];
	add.f32 	%f880, %f1392, %f879;
	max.f32 	%f881, %f880, 0f00000000;
	st.global.f32 	[%rd23+20], %f881;
	add.f32 	%f882, %f1328, %f879;
	max.f32 	%f883, %f882, 0f00000000;
	st.global.f32 	[%rd23+65556], %f883;
	ld.global.nc.f32 	%f884, [%rd21+24];
	add.f32 	%f885, %f1391, %f884;
	max.f32 	%f886, %f885, 0f00000000;
	st.global.f32 	[%rd23+24], %f886;
	add.f32 	%f887, %f1327, %f884;
	max.f32 	%f888, %f887, 0f00000000;
	st.global.f32 	[%rd23+65560], %f888;
	ld.global.nc.f32 	%f889, [%rd21+28];
	add.f32 	%f890, %f1390, %f889;
	max.f32 	%f891, %f890, 0f00000000;
	st.global.f32 	[%rd23+28], %f891;
	add.f32 	%f892, %f1326, %f889;
	max.f32 	%f893, %f892, 0f00000000;
	st.global.f32 	[%rd23+65564], %f893;
	ld.global.nc.f32 	%f894, [%rd21+32];
	add.f32 	%f895, %f1389, %f894;
	max.f32 	%f896, %f895, 0f00000000;
	st.global.f32 	[%rd23+32], %f896;
	add.f32 	%f897, %f1325, %f894;
	max.f32 	%f898, %f897, 0f00000000;
	st.global.f32 	[%rd23+65568], %f898;
	ld.global.nc.f32 	%f899, [%rd21+36];
	add.f32 	%f900, %f1388, %f899;
	max.f32 	%f901, %f900, 0f00000000;
	st.global.f32 	[%rd23+36], %f901;
	add.f32 	%f902, %f1324, %f899;
	max.f32 	%f903, %f902, 0f00000000;
	st.global.f32 	[%rd23+65572], %f903;
	ld.global.nc.f32 	%f904, [%rd21+40];
	add.f32 	%f905, %f1387, %f904;
	max.f32 	%f906, %f905, 0f00000000;
	st.global.f32 	[%rd23+40], %f906;
	add.f32 	%f907, %f1323, %f904;
	max.f32 	%f908, %f907, 0f00000000;
	st.global.f32 	[%rd23+65576], %f908;
	ld.global.nc.f32 	%f909, [%rd21+44];
	add.f32 	%f910, %f1386, %f909;
	max.f32 	%f911, %f910, 0f00000000;
	st.global.f32 	[%rd23+44], %f911;
	add.f32 	%f912, %f1322, %f909;
	max.f32 	%f913, %f912, 0f00000000;
	st.global.f32 	[%rd23+65580], %f913;
	ld.global.nc.f32 	%f914, [%rd21+48];
	add.f32 	%f915, %f1385, %f914;
	max.f32 	%f916, %f915, 0f00000000;
	st.global.f32 	[%rd23+48], %f916;
	add.f32 	%f917, %f1321, %f914;
	max.f32 	%f918, %f917, 0f00000000;
	st.global.f32 	[%rd23+65584], %f918;
	ld.global.nc.f32 	%f919, [%rd21+52];
	add.f32 	%f920, %f1384, %f919;
	max.f32 	%f921, %f920, 0f00000000;
	st.global.f32 	[%rd23+52], %f921;
	add.f32 	%f922, %f1320, %f919;
	max.f32 	%f923, %f922, 0f00000000;
	st.global.f32 	[%rd23+65588], %f923;
	ld.global.nc.f32 	%f924, [%rd21+56];
	add.f32 	%f925, %f1383, %f924;
	max.f32 	%f926, %f925, 0f00000000;
	st.global.f32 	[%rd23+56], %f926;
	add.f32 	%f927, %f1319, %f924;
	max.f32 	%f928, %f927, 0f00000000;
	st.global.f32 	[%rd23+65592], %f928;
	ld.global.nc.f32 	%f929, [%rd21+60];
	add.f32 	%f930, %f1382, %f929;
	max.f32 	%f931, %f930, 0f00000000;
	st.global.f32 	[%rd23+60], %f931;
	add.f32 	%f932, %f1318, %f929;
	max.f32 	%f933, %f932, 0f00000000;
	st.global.f32 	[%rd23+65596], %f933;
	ld.global.nc.f32 	%f934, [%rd21+64];
	add.f32 	%f935, %f1381, %f934;
	max.f32 	%f936, %f935, 0f00000000;
	st.global.f32 	[%rd23+64], %f936;
	add.f32 	%f937, %f1317, %f934;
	max.f32 	%f938, %f937, 0f00000000;
	st.global.f32 	[%rd23+65600], %f938;
	ld.global.nc.f32 	%f939, [%rd21+68];
	add.f32 	%f940, %f1380, %f939;
	max.f32 	%f941, %f940, 0f00000000;
	st.global.f32 	[%rd23+68], %f941;
	add.f32 	%f942, %f1316, %f939;
	max.f32 	%f943, %f942, 0f00000000;
	st.global.f32 	[%rd23+65604], %f943;
	ld.global.nc.f32 	%f944, [%rd21+72];
	add.f32 	%f945, %f1379, %f944;
	max.f32 	%f946, %f945, 0f00000000;
	st.global.f32 	[%rd23+72], %f946;
	add.f32 	%f947, %f1315, %f944;
	max.f32 	%f948, %f947, 0f00000000;
	st.global.f32 	[%rd23+65608], %f948;
	ld.global.nc.f32 	%f949, [%rd21+76];
	add.f32 	%f950, %f1378, %f949;
	max.f32 	%f951, %f950, 0f00000000;
	st.global.f32 	[%rd23+76], %f951;
	add.f32 	%f952, %f1314, %f949;
	max.f32 	%f953, %f952, 0f00000000;
	st.global.f32 	[%rd23+65612], %f953;
	ld.global.nc.f32 	%f954, [%rd21+80];
	add.f32 	%f955, %f1377, %f954;
	max.f32 	%f956, %f955, 0f00000000;
	st.global.f32 	[%rd23+80], %f956;
	add.f32 	%f957, %f1313, %f954;
	max.f32 	%f958, %f957, 0f00000000;
	st.global.f32 	[%rd23+65616], %f958;
	ld.global.nc.f32 	%f959, [%rd21+84];
	add.f32 	%f960, %f1376, %f959;
	max.f32 	%f961, %f960, 0f00000000;
	st.global.f32 	[%rd23+84], %f961;
	add.f32 	%f962, %f1312, %f959;
	max.f32 	%f963, %f962, 0f00000000;
	st.global.f32 	[%rd23+65620], %f963;
	ld.global.nc.f32 	%f964, [%rd21+88];
	add.f32 	%f965, %f1375, %f964;
	max.f32 	%f966, %f965, 0f00000000;
	st.global.f32 	[%rd23+88], %f966;
	add.f32 	%f967, %f1311, %f964;
	max.f32 	%f968, %f967, 0f00000000;
	st.global.f32 	[%rd23+65624], %f968;
	ld.global.nc.f32 	%f969, [%rd21+92];
	add.f32 	%f970, %f1374, %f969;
	max.f32 	%f971, %f970, 0f00000000;
	st.global.f32 	[%rd23+92], %f971;
	add.f32 	%f972, %f1310, %f969;
	max.f32 	%f973, %f972, 0f00000000;
	st.global.f32 	[%rd23+65628], %f973;
	ld.global.nc.f32 	%f974, [%rd21+96];
	add.f32 	%f975, %f1373, %f974;
	max.f32 	%f976, %f975, 0f00000000;
	st.global.f32 	[%rd23+96], %f976;
	add.f32 	%f977, %f1309, %f974;
	max.f32 	%f978, %f977, 0f00000000;
	st.global.f32 	[%rd23+65632], %f978;
	ld.global.nc.f32 	%f979, [%rd21+100];
	add.f32 	%f980, %f1372, %f979;
	max.f32 	%f981, %f980, 0f00000000;
	st.global.f32 	[%rd23+100], %f981;
	add.f32 	%f982, %f1308, %f979;
	max.f32 	%f983, %f982, 0f00000000;
	st.global.f32 	[%rd23+65636], %f983;
	ld.global.nc.f32 	%f984, [%rd21+104];
	add.f32 	%f985, %f1371, %f984;
	max.f32 	%f986, %f985, 0f00000000;
	st.global.f32 	[%rd23+104], %f986;
	add.f32 	%f987, %f1307, %f984;
	max.f32 	%f988, %f987, 0f00000000;
	st.global.f32 	[%rd23+65640], %f988;
	ld.global.nc.f32 	%f989, [%rd21+108];
	add.f32 	%f990, %f1370, %f989;
	max.f32 	%f991, %f990, 0f00000000;
	st.global.f32 	[%rd23+108], %f991;
	add.f32 	%f992, %f1306, %f989;
	max.f32 	%f993, %f992, 0f00000000;
	st.global.f32 	[%rd23+65644], %f993;
	ld.global.nc.f32 	%f994, [%rd21+112];
	add.f32 	%f995, %f1369, %f994;
	max.f32 	%f996, %f995, 0f00000000;
	st.global.f32 	[%rd23+112], %f996;
	add.f32 	%f997, %f1305, %f994;
	max.f32 	%f998, %f997, 0f00000000;
	st.global.f32 	[%rd23+65648], %f998;
	ld.global.nc.f32 	%f999, [%rd21+116];
	add.f32 	%f1000, %f1368, %f999;
	max.f32 	%f1001, %f1000, 0f00000000;
	st.global.f32 	[%rd23+116], %f1001;
	add.f32 	%f1002, %f1304, %f999;
	max.f32 	%f1003, %f1002, 0f00000000;
	st.global.f32 	[%rd23+65652], %f1003;
	ld.global.nc.f32 	%f1004, [%rd21+120];
	add.f32 	%f1005, %f1367, %f1004;
	max.f32 	%f1006, %f1005, 0f00000000;
	st.global.f32 	[%rd23+120], %f1006;
	add.f32 	%f1007, %f1303, %f1004;
	max.f32 	%f1008, %f1007, 0f00000000;
	st.global.f32 	[%rd23+65656], %f1008;
	ld.global.nc.f32 	%f1009, [%rd21+124];
	add.f32 	%f1010, %f1366, %f1009;
	max.f32 	%f1011, %f1010, 0f00000000;
	st.global.f32 	[%rd23+124], %f1011;
	add.f32 	%f1012, %f1302, %f1009;
	max.f32 	%f1013, %f1012, 0f00000000;
	st.global.f32 	[%rd23+65660], %f1013;
	add.f32 	%f1014, %f1365, %f854;
	max.f32 	%f1015, %f1014, 0f00000000;
	st.global.f32 	[%rd23+4096], %f1015;
	add.f32 	%f1016, %f1301, %f854;
	max.f32 	%f1017, %f1016, 0f00000000;
	st.global.f32 	[%rd23+69632], %f1017;
	add.f32 	%f1018, %f1364, %f859;
	max.f32 	%f1019, %f1018, 0f00000000;
	st.global.f32 	[%rd23+4100], %f1019;
	add.f32 	%f1020, %f1300, %f859;
	max.f32 	%f1021, %f1020, 0f00000000;
	st.global.f32 	[%rd23+69636], %f1021;
	add.f32 	%f1022, %f1363, %f864;
	max.f32 	%f1023, %f1022, 0f00000000;
	st.global.f32 	[%rd23+4104], %f1023;
	add.f32 	%f1024, %f1299, %f864;
	max.f32 	%f1025, %f1024, 0f00000000;
	st.global.f32 	[%rd23+69640], %f1025;
	add.f32 	%f1026, %f1362, %f869;
	max.f32 	%f1027, %f1026, 0f00000000;
	st.global.f32 	[%rd23+4108], %f1027;
	add.f32 	%f1028, %f1298, %f869;
	max.f32 	%f1029, %f1028, 0f00000000;
	st.global.f32 	[%rd23+69644], %f1029;
	add.f32 	%f1030, %f1361, %f874;
	max.f32 	%f1031, %f1030, 0f00000000;
	st.global.f32 	[%rd23+4112], %f1031;
	add.f32 	%f1032, %f1297, %f874;
	max.f32 	%f1033, %f1032, 0f00000000;
	st.global.f32 	[%rd23+69648], %f1033;
	add.f32 	%f1034, %f1360, %f879;
	max.f32 	%f1035, %f1034, 0f00000000;
	st.global.f32 	[%rd23+4116], %f1035;
	add.f32 	%f1036, %f1296, %f879;
	max.f32 	%f1037, %f1036, 0f00000000;
	st.global.f32 	[%rd23+69652], %f1037;
	add.f32 	%f1038, %f1359, %f884;
	max.f32 	%f1039, %f1038, 0f00000000;
	st.global.f32 	[%rd23+4120], %f1039;
	add.f32 	%f1040, %f1295, %f884;
	max.f32 	%f1041, %f1040, 0f00000000;
	st.global.f32 	[%rd23+69656], %f1041;
	add.f32 	%f1042, %f1358, %f889;
	max.f32 	%f1043, %f1042, 0f00000000;
	st.global.f32 	[%rd23+4124], %f1043;
	add.f32 	%f1044, %f1294, %f889;
	max.f32 	%f1045, %f1044, 0f00000000;
	st.global.f32 	[%rd23+69660], %f1045;
	add.f32 	%f1046, %f1357, %f894;
	max.f32 	%f1047, %f1046, 0f00000000;
	st.global.f32 	[%rd23+4128], %f1047;
	add.f32 	%f1048, %f1293, %f894;
	max.f32 	%f1049, %f1048, 0f00000000;
	st.global.f32 	[%rd23+69664], %f1049;
	add.f32 	%f1050, %f1356, %f899;
	max.f32 	%f1051, %f1050, 0f00000000;
	st.global.f32 	[%rd23+4132], %f1051;
	add.f32 	%f1052, %f1292, %f899;
	max.f32 	%f1053, %f1052, 0f00000000;
	st.global.f32 	[%rd23+69668], %f1053;
	add.f32 	%f1054, %f1355, %f904;
	max.f32 	%f1055, %f1054, 0f00000000;
	st.global.f32 	[%rd23+4136], %f1055;
	add.f32 	%f1056, %f1291, %f904;
	max.f32 	%f1057, %f1056, 0f00000000;
	st.global.f32 	[%rd23+69672], %f1057;
	add.f32 	%f1058, %f1354, %f909;
	max.f32 	%f1059, %f1058, 0f00000000;
	st.global.f32 	[%rd23+4140], %f1059;
	add.f32 	%f1060, %f1290, %f909;
	max.f32 	%f1061, %f1060, 0f00000000;
	st.global.f32 	[%rd23+69676], %f1061;
	add.f32 	%f1062, %f1353, %f914;
	max.f32 	%f1063, %f1062, 0f00000000;
	st.global.f32 	[%rd23+4144], %f1063;
	add.f32 	%f1064, %f1289, %f914;
	max.f32 	%f1065, %f1064, 0f00000000;
	st.global.f32 	[%rd23+69680], %f1065;
	add.f32 	%f1066, %f1352, %f919;
	max.f32 	%f1067, %f1066, 0f00000000;
	st.global.f32 	[%rd23+4148], %f1067;
	add.f32 	%f1068, %f1288, %f919;
	max.f32 	%f1069, %f1068, 0f00000000;
	st.global.f32 	[%rd23+69684], %f1069;
	add.f32 	%f1070, %f1351, %f924;
	max.f32 	%f1071, %f1070, 0f00000000;
	st.global.f32 	[%rd23+4152], %f1071;
	add.f32 	%f1072, %f1287, %f924;
	max.f32 	%f1073, %f1072, 0f00000000;
	st.global.f32 	[%rd23+69688], %f1073;
	add.f32 	%f1074, %f1350, %f929;
	max.f32 	%f1075, %f1074, 0f00000000;
	st.global.f32 	[%rd23+4156], %f1075;
	add.f32 	%f1076, %f1286, %f929;
	max.f32 	%f1077, %f1076, 0f00000000;
	st.global.f32 	[%rd23+69692], %f1077;
	add.f32 	%f1078, %f1349, %f934;
	max.f32 	%f1079, %f1078, 0f00000000;
	st.global.f32 	[%rd23+4160], %f1079;
	add.f32 	%f1080, %f1285, %f934;
	max.f32 	%f1081, %f1080, 0f00000000;
	st.global.f32 	[%rd23+69696], %f1081;
	add.f32 	%f1082, %f1348, %f939;
	max.f32 	%f1083, %f1082, 0f00000000;
	st.global.f32 	[%rd23+4164], %f1083;
	add.f32 	%f1084, %f1284, %f939;
	max.f32 	%f1085, %f1084, 0f00000000;
	st.global.f32 	[%rd23+69700], %f1085;
	add.f32 	%f1086, %f1347, %f944;
	max.f32 	%f1087, %f1086, 0f00000000;
	st.global.f32 	[%rd23+4168], %f1087;
	add.f32 	%f1088, %f1283, %f944;
	max.f32 	%f1089, %f1088, 0f00000000;
	st.global.f32 	[%rd23+69704], %f1089;
	add.f32 	%f1090, %f1346, %f949;
	max.f32 	%f1091, %f1090, 0f00000000;
	st.global.f32 	[%rd23+4172], %f1091;
	add.f32 	%f1092, %f1282, %f949;
	max.f32 	%f1093, %f1092, 0f00000000;
	st.global.f32 	[%rd23+69708], %f1093;
	add.f32 	%f1094, %f1345, %f954;
	max.f32 	%f1095, %f1094, 0f00000000;
	st.global.f32 	[%rd23+4176], %f1095;
	add.f32 	%f1096, %f1281, %f954;
	max.f32 	%f1097, %f1096, 0f00000000;
	st.global.f32 	[%rd23+69712], %f1097;
	add.f32 	%f1098, %f1344, %f959;
	max.f32 	%f1099, %f1098, 0f00000000;
	st.global.f32 	[%rd23+4180], %f1099;
	add.f32 	%f1100, %f1280, %f959;
	max.f32 	%f1101, %f1100, 0f00000000;
	st.global.f32 	[%rd23+69716], %f1101;
	add.f32 	%f1102, %f1343, %f964;
	max.f32 	%f1103, %f1102, 0f00000000;
	st.global.f32 	[%rd23+4184], %f1103;
	add.f32 	%f1104, %f1279, %f964;
	max.f32 	%f1105, %f1104, 0f00000000;
	st.global.f32 	[%rd23+69720], %f1105;
	add.f32 	%f1106, %f1342, %f969;
	max.f32 	%f1107, %f1106, 0f00000000;
	st.global.f32 	[%rd23+4188], %f1107;
	add.f32 	%f1108, %f1278, %f969;
	max.f32 	%f1109, %f1108, 0f00000000;
	st.global.f32 	[%rd23+69724], %f1109;
	add.f32 	%f1110, %f1341, %f974;
	max.f32 	%f1111, %f1110, 0f00000000;
	st.global.f32 	[%rd23+4192], %f1111;
	add.f32 	%f1112, %f1277, %f974;
	max.f32 	%f1113, %f1112, 0f00000000;
	st.global.f32 	[%rd23+69728], %f1113;
	add.f32 	%f1114, %f1340, %f979;
	max.f32 	%f1115, %f1114, 0f00000000;
	st.global.f32 	[%rd23+4196], %f1115;
	add.f32 	%f1116, %f1276, %f979;
	max.f32 	%f1117, %f1116, 0f00000000;
	st.global.f32 	[%rd23+69732], %f1117;
	add.f32 	%f1118, %f1339, %f984;
	max.f32 	%f1119, %f1118, 0f00000000;
	st.global.f32 	[%rd23+4200], %f1119;
	add.f32 	%f1120, %f1275, %f984;
	max.f32 	%f1121, %f1120, 0f00000000;
	st.global.f32 	[%rd23+69736], %f1121;
	add.f32 	%f1122, %f1338, %f989;
	max.f32 	%f1123, %f1122, 0f00000000;
	st.global.f32 	[%rd23+4204], %f1123;
	add.f32 	%f1124, %f1274, %f989;
	max.f32 	%f1125, %f1124, 0f00000000;
	st.global.f32 	[%rd23+69740], %f1125;
	add.f32 	%f1126, %f1337, %f994;
	max.f32 	%f1127, %f1126, 0f00000000;
	st.global.f32 	[%rd23+4208], %f1127;
	add.f32 	%f1128, %f1273, %f994;
	max.f32 	%f1129, %f1128, 0f00000000;
	st.global.f32 	[%rd23+69744], %f1129;
	add.f32 	%f1130, %f1336, %f999;
	max.f32 	%f1131, %f1130, 0f00000000;
	st.global.f32 	[%rd23+4212], %f1131;
	add.f32 	%f1132, %f1272, %f999;
	max.f32 	%f1133, %f1132, 0f00000000;
	st.global.f32 	[%rd23+69748], %f1133;
	add.f32 	%f1134, %f1335, %f1004;
	max.f32 	%f1135, %f1134, 0f00000000;
	st.global.f32 	[%rd23+4216], %f1135;
	add.f32 	%f1136, %f1271, %f1004;
	max.f32 	%f1137, %f1136, 0f00000000;
	st.global.f32 	[%rd23+69752], %f1137;
	add.f32 	%f1138, %f1334, %f1009;
	max.f32 	%f1139, %f1138, 0f00000000;
	st.global.f32 	[%rd23+4220], %f1139;
	add.f32 	%f1140, %f1270, %f1009;
	max.f32 	%f1141, %f1140, 0f00000000;
	st.global.f32 	[%rd23+69756], %f1141;
	ret;

}


// ===== COMPILED SASS (sm_100) =====

	.target	sm_100

	.elftype	@"ET_EXEC"


//--------------------- .note.nv.tkinfo           --------------------------
	.section	.note.nv.tkinfo,"",@"SHT_NOTE"
	.sectionflags	@"SHF_NOTE_NV_TKINFO"
	.tkinfo
        /*0018*/ 	.word	0x00000002
        /*0030*/ 	.string	""
        /*0030*/ 	.string	"ptxas"
        /*0030*/ 	.string	"Cuda compilation tools, release 13.0, V13.0.88"
        /*0030*/ 	.string	"Build cuda_13.0.r13.0/compiler.36424714_0"
        /*0030*/ 	.string	"-arch sm_100 -m 64 "



//--------------------- .note.nv.cuinfo           --------------------------
	.section	.note.nv.cuinfo,"",@"SHT_NOTE"
	.sectionflags	@"SHF_NOTE_NV_CUINFO"
        /*0018*/ 	.short	0x0002
        /*001a*/ 	.short	0x0064
        /*001c*/ 	.short	0x0082
	.zero		2


//--------------------- .nv.info                  --------------------------
	.section	.nv.info,"",@"SHT_CUDA_INFO"
	.align	4


	//----- nvinfo : EIATTR_REGCOUNT
	.align		4
        /*0000*/ 	.byte	0x04, 0x2f
        /*0002*/ 	.short	(.L_1 - .L_0)
	.align		4
.L_0:
        /*0004*/ 	.word	index@(my_kernel_kernel0)
        /*0008*/ 	.word	0x000000a8


	//----- nvinfo : EIATTR_FRAME_SIZE
	.align		4
.L_1:
        /*000c*/ 	.byte	0x04, 0x11
        /*000e*/ 	.short	(.L_3 - .L_2)
	.align		4
.L_2:
        /*0010*/ 	.word	index@(my_kernel_kernel0)
        /*0014*/ 	.word	0x00000000


	//----- nvinfo : EIATTR_MIN_STACK_SIZE
	.align		4
.L_3:
        /*0018*/ 	.byte	0x04, 0x12
        /*001a*/ 	.short	(.L_5 - .L_4)
	.align		4
.L_4:
        /*001c*/ 	.word	index@(my_kernel_kernel0)
        /*0020*/ 	.word	0x00000000
.L_5:


//--------------------- .nv.compat                --------------------------
	.section	.nv.compat,"",@"SHT_CUDA_COMPAT_INFO"
	.align	4
        /*0000*/ 	.byte	0x02, 0x09, 0x00, 0x00, 0x02, 0x02, 0x01, 0x00, 0x02, 0x05, 0x05, 0x00, 0x03, 0x07, 0x01, 0x01
        /*0010*/ 	.byte	0x02, 0x03, 0x00, 0x00, 0x02, 0x06, 0x01, 0x00, 0x04, 0x0b, 0x08, 0x00, 0x09, 0x00, 0x00, 0x00
        /*0020*/ 	.byte	0x00, 0x00, 0x00, 0x00


//--------------------- .nv.info.my_kernel_kernel0 --------------------------
	.section	.nv.info.my_kernel_kernel0,"",@"SHT_CUDA_INFO"
	.sectionflags	@""
	.align	4


	//----- nvinfo : EIATTR_CUDA_API_VERSION
	.align		4
        /*0000*/ 	.byte	0x04, 0x37
        /*0002*/ 	.short	(.L_7 - .L_6)
.L_6:
        /*0004*/ 	.word	0x00000082


	//----- nvinfo : EIATTR_KPARAM_INFO
	.align		4
.L_7:
        /*0008*/ 	.byte	0x04, 0x17
        /*000a*/ 	.short	(.L_9 - .L_8)
.L_8:
        /*000c*/ 	.word	0x00000000
        /*0010*/ 	.short	0x0003
        /*0012*/ 	.short	0x0018
        /*0014*/ 	.byte	0x00, 0xf5, 0x21, 0x00


	//----- nvinfo : EIATTR_KPARAM_INFO
	.align		4
.L_9:
        /*0018*/ 	.byte	0x04, 0x17
        /*001a*/ 	.short	(.L_11 - .L_10)
.L_10:
        /*001c*/ 	.word	0x00000000
        /*0020*/ 	.short	0x0002
        /*0022*/ 	.short	0x0010
        /*0024*/ 	.byte	0x00, 0xf5, 0x21, 0x00


	//----- nvinfo : EIATTR_KPARAM_INFO
	.align		4
.L_11:
        /*0028*/ 	.byte	0x04, 0x17
        /*002a*/ 	.short	(.L_13 - .L_12)
.L_12:
        /*002c*/ 	.word	0x00000000
        /*0030*/ 	.short	0x0001
        /*0032*/ 	.short	0x0008
        /*0034*/ 	.byte	0x00, 0xf5, 0x21, 0x00


	//----- nvinfo : EIATTR_KPARAM_INFO
	.align		4
.L_13:
        /*0038*/ 	.byte	0x04, 0x17
        /*003a*/ 	.short	(.L_15 - .L_14)
.L_14:
        /*003c*/ 	.word	0x00000000
        /*0040*/ 	.short	0x0000
        /*0042*/ 	.short	0x0000
        /*0044*/ 	.byte	0x00, 0xf5, 0x21, 0x00


	//----- nvinfo : EIATTR_SPARSE_MMA_MASK
	.align		4
.L_15:
        /*0048*/ 	.byte	0x03, 0x50
        /*004a*/ 	.short	0x0000


	//----- nvinfo : EIATTR_MAXREG_COUNT
	.align		4
        /*004c*/ 	.byte	0x03, 0x1b
        /*004e*/ 	.short	0x00ff


	//----- nvinfo : EIATTR_NUM_BARRIERS
	.align		4
        /*0050*/ 	.byte	0x02, 0x4c
        /*0052*/ 	.byte	0x01
	.zero		1


	//----- nvinfo : EIATTR_MERCURY_ISA_VERSION
	.align		4
        /*0054*/ 	.byte	0x03, 0x5f
        /*0056*/ 	.short	0x0101


	//----- nvinfo : EIATTR_VRC_CTA_INIT_COUNT
	.align		4
        /*0058*/ 	.byte	0x02, 0x4a
	.zero		1
	.zero		1


	//----- nvinfo : EIATTR_EXIT_INSTR_OFFSETS
	.align		4
        /*005c*/ 	.byte	0x04, 0x1c
        /*005e*/ 	.short	(.L_17 - .L_16)


	//   ....[0]....
.L_16:
        /*0060*/ 	.word	0x0000a1e0


	//----- nvinfo : EIATTR_CBANK_PARAM_SIZE
	.align		4
.L_17:
        /*0064*/ 	.byte	0x03, 0x19
        /*0066*/ 	.short	0x0020


	//----- nvinfo : EIATTR_PARAM_CBANK
	.align		4
        /*0068*/ 	.byte	0x04, 0x0a
        /*006a*/ 	.short	(.L_19 - .L_18)
	.align		4
.L_18:
        /*006c*/ 	.word	index@(.nv.constant0.my_kernel_kernel0)
        /*0070*/ 	.short	0x0380
        /*0072*/ 	.short	0x0020


	//----- nvinfo : EIATTR_SW_WAR
	.align		4
.L_19:
        /*0074*/ 	.byte	0x04, 0x36
        /*0076*/ 	.short	(.L_21 - .L_20)
.L_20:
        /*0078*/ 	.word	0x00000008
.L_21:


//--------------------- .nv.callgraph             --------------------------
	.section	.nv.callgraph,"",@"SHT_CUDA_CALLGRAPH"
	.align	4
	.sectionentsize	8
	.align		4
        /*0000*/ 	.word	0x00000000
	.align		4
        /*0004*/ 	.word	0xffffffff
	.align		4
        /*0008*/ 	.word	0x00000000
	.align		4
        /*000c*/ 	.word	0xfffffffe
	.align		4
        /*0010*/ 	.word	0x00000000
	.align		4
        /*0014*/ 	.word	0xfffffffd
	.align		4
        /*0018*/ 	.word	0x00000000
	.align		4
        /*001c*/ 	.word	0xfffffffc


//--------------------- .text.my_kernel_kernel0   --------------------------
	.section	.text.my_kernel_kernel0,"ax",@progbits
	.align	128
        .global         my_kernel_kernel0
        .type           my_kernel_kernel0,@function
        .size           my_kernel_kernel0,(.L_x_21 - my_kernel_kernel0)
        .other          my_kernel_kernel0,@"STO_CUDA_ENTRY STV_DEFAULT"
my_kernel_kernel0:
.text.my_kernel_kernel0:
[----:B------:R-:W-:Y:S01]  /*0000*/  LDC R1, c[0x0][0x37c] ;  /* 0x0000df00ff017b82 */ /* 0x000fe20000000800 */
[----:B------:R-:W0:Y:S01]  /*0010*/  S2R R0, SR_TID.X ;  /* 0x0000000000007919 */ /* 0x000e220000002100 */
[----:B------:R-:W-:Y:S01]  /*0020*/  HFMA2 R124, -RZ, RZ, 0, 0 ;  /* 0x00000000ff7c7431 */ /* 0x000fe200000001ff */
[----:B------:R-:W-:Y:S01]  /*0030*/  CS2R R88, SRZ ;  /* 0x0000000000587805 */ /* 0x000fe2000001ff00 */
[----:B------:R-:W-:Y:S01]  /*0040*/  HFMA2 R157, -RZ, RZ, 0, 0 ;  /* 0x00000000ff9d7431 */ /* 0x000fe200000001ff */
[----:B------:R-:W1:Y:S01]  /*0050*/  S2R R2, SR_CTAID.X ;  /* 0x0000000000027919 */ /* 0x000e620000002500 */
[----:B------:R-:W-:Y:S01]  /*0060*/  HFMA2 R165, -RZ, RZ, 0, 0 ;  /* 0x00000000ffa57431 */ /* 0x000fe200000001ff */
[----:B------:R-:W-:Y:S01]  /*0070*/  MOV R159, RZ ;  /* 0x000000ff009f7202 */ /* 0x000fe20000000f00 */
[----:B------:R-:W-:Y:S01]  /*0080*/  HFMA2 R161, -RZ, RZ, 0, 0 ;  /* 0x00000000ffa17431 */ /* 0x000fe200000001ff */
[----:B------:R-:W-:Y:S02]  /*0090*/  CS2R R130, SRZ ;  /* 0x0000000000827805 */ /* 0x000fe4000001ff00 */
[----:B------:R-:W-:-:S02]  /*00a0*/  CS2R R152, SRZ ;  /* 0x0000000000987805 */ /* 0x000fc4000001ff00 */
[----:B------:R-:W-:Y:S02]  /*00b0*/  CS2R R86, SRZ ;  /* 0x0000000000567805 */ /* 0x000fe4000001ff00 */
[----:B------:R-:W-:Y:S02]  /*00c0*/  CS2R R122, SRZ ;  /* 0x00000000007a7805 */ /* 0x000fe4000001ff00 */
[----:B------:R-:W-:Y:S02]  /*00d0*/  CS2R R150, SRZ ;  /* 0x0000000000967805 */ /* 0x000fe4000001ff00 */
[----:B------:R-:W-:Y:S02]  /*00e0*/  CS2R R80, SRZ ;  /* 0x0000000000507805 */ /* 0x000fe4000001ff00 */
[----:B------:R-:W-:Y:S02]  /*00f0*/  MOV R155, RZ ;  /* 0x000000ff009b7202 */ /* 0x000fe40000000f00 */
[----:B------:R-:W-:-:S02]  /*0100*/  CS2R R148, SRZ ;  /* 0x0000000000947805 */ /* 0x000fc4000001ff00 */
[----:B------:R-:W-:Y:S02]  /*0110*/  CS2R R78, SRZ ;  /* 0x00000000004e7805 */ /* 0x000fe4000001ff00 */
[----:B------:R-:W-:Y:S02]  /*0120*/  CS2R R146, SRZ ;  /* 0x0000000000927805 */ /* 0x000fe4000001ff00 */
[----:B------:R-:W-:Y:S02]  /*0130*/  CS2R R76, SRZ ;  /* 0x00000000004c7805 */ /* 0x000fe4000001ff00 */
[----:B------:R-:W-:Y:S02]  /*0140*/  CS2R R144, SRZ ;  /* 0x0000000000907805 */ /* 0x000fe4000001ff00 */
[----:B------:R-:W-:Y:S02]  /*0150*/  CS2R R74, SRZ ;  /* 0x00000000004a7805 */ /* 0x000fe4000001ff00 */
        /* <DEDUP_REMOVED lines=21> */
[----:B------:R-:W-:Y:S02]  /*02b0*/  MOV R3, RZ ;  /* 0x000000ff00037202 */ /* 0x000fe40000000f00 */
        /* <DEDUP_REMOVED lines=27> */
[C---:B0-----:R-:W-:Y:S01]  /*0470*/  IADD3 R28, PT, PT, R0.reuse, 0x40, RZ ;  /* 0x00000040001c7810 */ /* 0x041fe20007ffe0ff */
[----:B------:R-:W0:Y:S01]  /*0480*/  LDCU.64 UR8, c[0x0][0x358] ;  /* 0x00006b00ff0877ac */ /* 0x000e220008000a00 */
[C---:B------:R-:W-:Y:S02]  /*0490*/  IADD3 R29, PT, PT, R0.reuse, 0x60, RZ ;  /* 0x00000060001d7810 */ /* 0x040fe40007ffe0ff */
[----:B------:R-:W-:Y:S01]  /*04a0*/  IADD3 R30, PT, PT, R0, 0x20, RZ ;  /* 0x00000020001e7810 */ /* 0x000fe20007ffe0ff */
[----:B-1----:R-:W-:-:S06]  /*04b0*/  UMOV UR4, URZ ;  /* 0x000000ff00047c82 */ /* 0x002fcc0008000000 */
.L_x_19:
[----:B------:R-:W1:Y:S01]  /*04c0*/  S2R R51, SR_TID.X ;  /* 0x0000000000337919 */ /* 0x000e620000002100 */
[----:B------:R-:W2:Y:S01]  /*04d0*/  S2UR UR5, SR_CgaCtaId ;  /* 0x00000000000579c3 */ /* 0x000ea20000008800 */
[----:B------:R-:W-:Y:S01]  /*04e0*/  SHF.R.U32.HI R31, RZ, 0x2, R2 ;  /* 0x00000002ff1f7819 */ /* 0x000fe20000011602 */
[----:B------:R-:W-:-:S06]  /*04f0*/  UMOV UR6, 0x400 ;  /* 0x0000040000067882 */ /* 0x000fcc0000000000 */
[----:B------:R-:W-:Y:S01]  /*0500*/  BAR.SYNC.DEFER_BLOCKING 0x0 ;  /* 0x0000000000007b1d */ /* 0x000fe20000010000 */
[----:B------:R-:W-:Y:S01]  /*0510*/  LOP3.LUT R32, R2, 0x3, RZ, 0xc0, !PT ;  /* 0x0000000302207812 */ /* 0x000fe200078ec0ff */
[----:B------:R-:W-:Y:S01]  /*0520*/  IMAD R31, R31, 0x4400, RZ ;  /* 0x000044001f1f7824 */ /* 0x000fe200078e02ff */
[----:B------:R-:W-:Y:S02]  /*0530*/  MOV R40, UR4 ;  /* 0x0000000400287c02 */ /* 0x000fe40008000f00 */
[----:B------:R-:W-:Y:S02]  /*0540*/  MOV R47, R0 ;  /* 0x00000000002f7202 */ /* 0x000fe40000000f00 */
[----:B------:R-:W-:Y:S02]  /*0550*/  LOP3.LUT R31, R0, R31, RZ, 0xfc, !PT ;  /* 0x0000001f001f7212 */ /* 0x000fe400078efcff */
[----:B------:R-:W-:Y:S02]  /*0560*/  MOV R50, R30 ;  /* 0x0000001e00327202 */ /* 0x000fe40000000f00 */
[----:B------:R-:W-:Y:S01]  /*0570*/  PRMT R46, R30, 0x7610, R46 ;  /* 0x000076101e2e7816 */ /* 0x000fe2000000002e */
[----:B------:R-:W-:Y:S01]  /*0580*/  IMAD R31, R32, 0x440, R31 ;  /* 0x00000440201f7824 */ /* 0x000fe200078e021f */
[----:B------:R-:W-:-:S02]  /*0590*/  MOV R49, R28 ;  /* 0x0000001c00317202 */ /* 0x000fc40000000f00 */
[----:B------:R-:W-:Y:S01]  /*05a0*/  PRMT R52, R28, 0x7610, R52 ;  /* 0x000076101c347816 */ /* 0x000fe20000000034 */
[--C-:B------:R-:W-:Y:S01]  /*05b0*/  IMAD R53, R40, 0x44, R31.reuse ;  /* 0x0000004428357824 */ /* 0x100fe200078e021f */
[----:B------:R-:W-:Y:S02]  /*05c0*/  PRMT R31, R0, 0x7610, R31 ;  /* 0x00007610001f7816 */ /* 0x000fe4000000001f */
[----:B------:R-:W-:Y:S01]  /*05d0*/  MOV R0, R29 ;  /* 0x0000001d00007202 */ /* 0x000fe20000000f00 */
[----:B--2---:R-:W-:Y:S01]  /*05e0*/  ULEA UR5, UR5, UR6, 0x18 ;  /* 0x0000000605057291 */ /* 0x004fe2000f8ec0ff */
[----:B------:R-:W-:Y:S02]  /*05f0*/  PRMT R48, R29, 0x7610, R48 ;  /* 0x000076101d307816 */ /* 0x000fe40000000030 */
[----:B------:R-:W-:-:S03]  /*0600*/  IADD3 R53, PT, PT, R53, 0x60, RZ ;  /* 0x0000006035357810 */ /* 0x000fc60007ffe0ff */
[----:B-1----:R-:W-:Y:S01]  /*0610*/  LEA R51, R51, UR5, 0x2 ;  /* 0x0000000533337c11 */ /* 0x002fe2000f8e10ff */
[----:B------:R-:W-:-:S06]  /*0620*/  UMOV UR5, 0x100 ;  /* 0x0000010000057882 */ /* 0x000fcc0000000000 */
.L_x_0:
[----:B------:R-:W-:Y:S02]  /*0630*/  LOP3.LUT R40, R46, 0xffff, RZ, 0xc0, !PT ;  /* 0x0000ffff2e287812 */ /* 0x000fe400078ec0ff */
[----:B------:R-:W-:Y:S02]  /*0640*/  LOP3.LUT R32, R48, 0xffff, RZ, 0xc0, !PT ;  /* 0x0000ffff30207812 */ /* 0x000fe400078ec0ff */
[----:B------:R-:W-:Y:S01]  /*0650*/  LOP3.LUT R41, R31, 0xffff, RZ, 0xc0, !PT ;  /* 0x0000ffff1f297812 */ /* 0x000fe200078ec0ff */
[----:B------:R-:W-:Y:S01]  /*0660*/  IMAD R40, R40, 0xf0f1, RZ ;  /* 0x0000f0f128287824 */ /* 0x000fe200078e02ff */
[----:B------:R-:W-:Y:S01]  /*0670*/  LOP3.LUT R33, R52, 0xffff, RZ, 0xc0, !PT ;  /* 0x0000ffff34217812 */ /* 0x000fe200078ec0ff */
[----:B------:R-:W-:Y:S01]  /*0680*/  IMAD R32, R32, 0xf0f1, RZ ;  /* 0x0000f0f120207824 */ /* 0x000fe200078e02ff */
[----:B------:R-:W-:Y:S01]  /*0690*/  PRMT R43, R48, 0x9910, RZ ;  /* 0x00009910302b7816 */ /* 0x000fe200000000ff */
[----:B------:R-:W-:Y:S01]  /*06a0*/  IMAD R42, R41, 0xf0f1, RZ ;  /* 0x0000f0f1292a7824 */ /* 0x000fe200078e02ff */
[----:B------:R-:W-:Y:S01]  /*06b0*/  SHF.R.U32.HI R41, RZ, 0x17, R40 ;  /* 0x00000017ff297819 */ /* 0x000fe20000011628 */
[----:B------:R-:W-:Y:S01]  /*06c0*/  IMAD R33, R33, 0xf0f1, RZ ;  /* 0x0000f0f121217824 */ /* 0x000fe200078e02ff */
[----:B------:R-:W-:-:S02]  /*06d0*/  SHF.R.U32.HI R40, RZ, 0x17, R32 ;  /* 0x00000017ff287819 */ /* 0x000fc40000011620 */
[----:B------:R-:W-:Y:S02]  /*06e0*/  SHF.R.U32.HI R42, RZ, 0x17, R42 ;  /* 0x00000017ff2a7819 */ /* 0x000fe4000001162a */
[----:B------:R-:W-:Y:S02]  /*06f0*/  PRMT R44, R41, 0x9910, RZ ;  /* 0x00009910292c7816 */ /* 0x000fe400000000ff */
[----:B------:R-:W-:Y:S02]  /*0700*/  PRMT R45, R40, 0x9910, RZ ;  /* 0x00009910282d7816 */ /* 0x000fe400000000ff */
[----:B------:R-:W-:Y:S02]  /*0710*/  SHF.R.U32.HI R40, RZ, 0x17, R33 ;  /* 0x00000017ff287819 */ /* 0x000fe40000011621 */
[----:B------:R-:W-:Y:S02]  /*0720*/  PRMT R41, R42, 0x9910, RZ ;  /* 0x000099102a297816 */ /* 0x000fe400000000ff */
[----:B------:R-:W-:-:S02]  /*0730*/  MOV R42, R44 ;  /* 0x0000002c002a7202 */ /* 0x000fc40000000f00 */
[----:B------:R-:W-:Y:S02]  /*0740*/  PRMT R54, R40, 0x9910, RZ ;  /* 0x0000991028367816 */ /* 0x000fe400000000ff */
[----:B------:R-:W-:Y:S01]  /*0750*/  MOV R40, R41 ;  /* 0x0000002900287202 */ /* 0x000fe20000000f00 */
[--C-:B------:R-:W-:Y:S01]  /*0760*/  IMAD R41, R42, -0x88, R43.reuse ;  /* 0xffffff782a297824 */ /* 0x100fe200078e022b */
[----:B------:R-:W-:Y:S02]  /*0770*/  MOV R44, R45 ;  /* 0x0000002d002c7202 */ /* 0x000fe40000000f00 */
[----:B------:R-:W-:Y:S01]  /*0780*/  SHF.R.U32.HI R32, RZ, 0x19, R32 ;  /* 0x00000019ff207819 */ /* 0x000fe20000011620 */
[--C-:B------:R-:W-:Y:S01]  /*0790*/  IMAD R40, R40, -0x88, R43.reuse ;  /* 0xffffff7828287824 */ /* 0x100fe200078e022b */
[----:B------:R-:W-:Y:S01]  /*07a0*/  IADD3 R42, PT, PT, R41, -0x40, RZ ;  /* 0xffffffc0292a7810 */ /* 0x000fe20007ffe0ff */
[--C-:B------:R-:W-:Y:S01]  /*07b0*/  IMAD R44, R44, -0x88, R43.reuse ;  /* 0xffffff782c2c7824 */ /* 0x100fe200078e022b */
[----:B------:R-:W-:Y:S01]  /*07c0*/  PRMT R45, R32, 0x9910, RZ ;  /* 0x00009910202d7816 */ /* 0x000fe200000000ff */
[----:B------:R-:W-:Y:S01]  /*07d0*/  IMAD R43, R54, -0x88, R43 ;  /* 0xffffff78362b7824 */ /* 0x000fe200078e022b */
[----:B------:R-:W-:-:S02]  /*07e0*/  LOP3.LUT R42, R42, 0xffff, RZ, 0xc0, !PT ;  /* 0x0000ffff2a2a7812 */ /* 0x000fc400078ec0ff */
[----:B------:R-:W-:Y:S02]  /*07f0*/  LOP3.LUT R44, R44, 0xffff, RZ, 0xc0, !PT ;  /* 0x0000ffff2c2c7812 */ /* 0x000fe400078ec0ff */
[----:B------:R-:W-:Y:S02]  /*0800*/  IADD3 R41, PT, PT, R40, -0x60, RZ ;  /* 0xffffffa028297810 */ /* 0x000fe40007ffe0ff */
[----:B------:R-:W-:Y:S01]  /*0810*/  SHF.R.U32.HI R40, RZ, 0x19, R33 ;  /* 0x00000019ff287819 */ /* 0x000fe20000011621 */
[----:B------:R-:W-:Y:S01]  /*0820*/  IMAD.HI.U32 R33, R50, -0xf0f0f0f, RZ ;  /* 0xf0f0f0f132217827 */ /* 0x000fe200078e00ff */
[----:B------:R-:W-:Y:S02]  /*0830*/  ISETP.GT.U32.AND P2, PT, R42, 0x43, PT ;  /* 0x000000432a00780c */ /* 0x000fe40003f44070 */
[----:B------:R-:W-:Y:S02]  /*0840*/  ISETP.GT.U32.AND P0, PT, R44, 0x43, PT ;  /* 0x000000432c00780c */ /* 0x000fe40003f04070 */
[----:B------:R-:W-:-:S02]  /*0850*/  PRMT R44, R40, 0x9910, RZ ;  /* 0x00009910282c7816 */ /* 0x000fc400000000ff */
[----:B------:R-:W-:Y:S02]  /*0860*/  LOP3.LUT R41, R41, 0xffff, RZ, 0xc0, !PT ;  /* 0x0000ffff29297812 */ /* 0x000fe400078ec0ff */
[----:B------:R-:W-:Y:S01]  /*0870*/  IADD3 R40, PT, PT, R53, 0x220, RZ ;  /* 0x0000022035287810 */ /* 0x000fe20007ffe0ff */
[----:B------:R-:W-:Y:S01]  /*0880*/  IMAD R32, R44, 0x220, RZ ;  /* 0x000002202c207824 */ /* 0x000fe200078e02ff */
[----:B------:R-:W-:Y:S02]  /*0890*/  MOV R44, R45 ;  /* 0x0000002d002c7202 */ /* 0x000fe40000000f00 */
[----:B------:R-:W-:Y:S02]  /*08a0*/  ISETP.GT.U32.AND P1, PT, R41, 0x43, PT ;  /* 0x000000432900780c */ /* 0x000fe40003f24070 */
[----:B------:R-:W-:Y:S02]  /*08b0*/  MOV R42, R40 ;  /* 0x00000028002a7202 */ /* 0x000fe40000000f00 */
[----:B------:R-:W-:Y:S01]  /*08c0*/  IADD3 R45, PT, PT, RZ, -R32, RZ ;  /* 0x80000020ff2d7210 */ /* 0x000fe20007ffe0ff */
[----:B------:R-:W-:Y:S01]  /*08d0*/  IMAD R32, R44, 0x220, RZ ;  /* 0x000002202c207824 */ /* 0x000fe200078e02ff */
[----:B------:R-:W-:-:S02]  /*08e0*/  SHF.R.U32.HI R41, RZ, 0x6, R33 ;  /* 0x00000006ff297819 */ /* 0x000fc40000011621 */
[----:B------:R-:W-:Y:S02]  /*08f0*/  @!P2 IADD3 R42, PT, PT, R53, RZ, RZ ;  /* 0x000000ff352aa210 */ /* 0x000fe40007ffe0ff */
[----:B------:R-:W-:Y:S02]  /*0900*/  PRMT R45, R45, 0x7710, RZ ;  /* 0x000077102d2d7816 */ /* 0x000fe400000000ff */
[----:B------:R-:W-:Y:S01]  /*0910*/  IADD3 R43, PT, PT, R43, -0x20, RZ ;  /* 0xffffffe02b2b7810 */ /* 0x000fe20007ffe0ff */
[----:B------:R-:W-:Y:S01]  /*0920*/  IMAD R44, R41, -0x44, R42 ;  /* 0xffffffbc292c7824 */ /* 0x000fe200078e022a */
[----:B------:R-:W-:Y:S01]  /*0930*/  IADD3 R42, PT, PT, RZ, -R32, RZ ;  /* 0x80000020ff2a7210 */ /* 0x000fe20007ffe0ff */
[----:B------:R-:W-:Y:S01]  /*0940*/  IMAD.HI.U32 R41, R47, -0xf0f0f0f, RZ ;  /* 0xf0f0f0f12f297827 */ /* 0x000fe200078e00ff */
[----:B------:R-:W-:Y:S02]  /*0950*/  IADD3 R32, PT, PT, R45, R52, RZ ;  /* 0x000000342d207210 */ /* 0x000fe40007ffe0ff */
[----:B------:R-:W-:-:S02]  /*0960*/  PRMT R45, R42, 0x7710, RZ ;  /* 0x000077102a2d7816 */ /* 0x000fc400000000ff */
[----:B------:R-:W-:Y:S02]  /*0970*/  LOP3.LUT R54, R32, 0xffff, RZ, 0xc0, !PT ;  /* 0x0000ffff20367812 */ /* 0x000fe400078ec0ff */
[----:B------:R-:W-:Y:S02]  /*0980*/  LOP3.LUT R43, R43, 0xffff, RZ, 0xc0, !PT ;  /* 0x0000ffff2b2b7812 */ /* 0x000fe400078ec0ff */
[----:B------:R-:W-:Y:S01]  /*0990*/  SHF.R.U32.HI R33, RZ, 0x9, R33 ;  /* 0x00000009ff217819 */ /* 0x000fe20000011621 */
[----:B------:R-:W-:Y:S01]  /*09a0*/  IMAD R54, R54, 0x1e2, RZ ;  /* 0x000001e236367824 */ /* 0x000fe200078e02ff */
[----:B------:R-:W-:Y:S02]  /*09b0*/  IADD3 R32, PT, PT, R45, R48, RZ ;  /* 0x000000302d207210 */ /* 0x000fe40007ffe0ff */
[----:B------:R-:W-:Y:S01]  /*09c0*/  ISETP.GT.U32.AND P2, PT, R43, 0x43, PT ;  /* 0x000000432b00780c */ /* 0x000fe20003f44070 */
[C---:B------:R-:W-:Y:S01]  /*09d0*/  IMAD R44, R33.reuse, 0x8800, R44 ;  /* 0x00008800212c7824 */ /* 0x040fe200078e022c */
[----:B------:R-:W-:Y:S01]  /*09e0*/  MOV R43, R40 ;  /* 0x00000028002b7202 */ /* 0x000fe20000000f00 */
[----:B------:R-:W-:Y:S01]  /*09f0*/  IMAD R33, R33, -0x220, R50 ;  /* 0xfffffde021217824 */ /* 0x000fe200078e0232 */
[----:B------:R-:W-:-:S02]  /*0a00*/  @!P1 IADD3 R43, PT, PT, R53, RZ, RZ ;  /* 0x000000ff352b9210 */ /* 0x000fc40007ffe0ff */
[----:B------:R-:W-:Y:S01]  /*0a10*/  SHF.R.U32.HI R42, RZ, 0x6, R41 ;  /* 0x00000006ff2a7819 */ /* 0x000fe20000011629 */
[----:B------:R-:W-:Y:S01]  /*0a20*/  IMAD.HI.U32 R33, R33, -0xf0f0f0f, RZ ;  /* 0xf0f0f0f121217827 */ /* 0x000fe200078e00ff */
[----:B------:R-:W-:Y:S02]  /*0a30*/  LOP3.LUT R45, R32, 0xffff, RZ, 0xc0, !PT ;  /* 0x0000ffff202d7812 */ /* 0x000fe400078ec0ff */
[----:B------:R-:W-:Y:S01]  /*0a40*/  SHF.R.U32.HI R32, RZ, 0x10, R54 ;  /* 0x00000010ff207819 */ /* 0x000fe20000011636 */
[----:B------:R-:W-:Y:S01]  /*0a50*/  IMAD R43, R42, -0x44, R43 ;  /* 0xffffffbc2a2b7824 */ /* 0x000fe200078e022b */
[----:B------:R-:W-:Y:S01]  /*0a60*/  SHF.R.U32.HI R42, RZ, 0x9, R41 ;  /* 0x00000009ff2a7819 */ /* 0x000fe20000011629 */
[----:B------:R-:W-:Y:S01]  /*0a70*/  IMAD R45, R45, 0x1e2, RZ ;  /* 0x000001e22d2d7824 */ /* 0x000fe200078e02ff */
[----:B------:R-:W-:Y:S02]  /*0a80*/  PRMT R41, R32, 0x9910, RZ ;  /* 0x0000991020297816 */ /* 0x000fe400000000ff */
[----:B------:R-:W-:Y:S01]  /*0a90*/  SHF.R.U32.HI R33, RZ, 0x7, R33 ;  /* 0x00000007ff217819 */ /* 0x000fe20000011621 */
[C---:B------:R-:W-:Y:S01]  /*0aa0*/  IMAD R43, R42.reuse, 0x8800, R43 ;  /* 0x000088002a2b7824 */ /* 0x040fe200078e022b */
[----:B------:R-:W-:Y:S01]  /*0ab0*/  SHF.R.U32.HI R32, RZ, 0x10, R45 ;  /* 0x00000010ff207819 */ /* 0x000fe2000001162d */
[----:B------:R-:W-:Y:S01]  /*0ac0*/  IMAD R42, R42, -0x220, R47 ;  /* 0xfffffde02a2a7824 */ /* 0x000fe200078e022f */
[----:B------:R-:W-:Y:S01]  /*0ad0*/  MOV R45, R41 ;  /* 0x00000029002d7202 */ /* 0x000fe20000000f00 */
[----:B------:R-:W-:Y:S01]  /*0ae0*/  IMAD R41, R33, 0x1100, R44 ;  /* 0x0000110021297824 */ /* 0x000fe200078e022c */
[----:B------:R-:W-:Y:S01]  /*0af0*/  PRMT R44, R32, 0x9910, RZ ;  /* 0x00009910202c7816 */ /* 0x000fe200000000ff */
[----:B------:R-:W-:Y:S01]  /*0b00*/  IMAD.HI.U32 R42, R42, -0xf0f0f0f, RZ ;  /* 0xf0f0f0f12a2a7827 */ /* 0x000fe200078e00ff */
[----:B------:R-:W-:-:S02]  /*0b10*/  MOV R54, R40 ;  /* 0x0000002800367202 */ /* 0x000fc40000000f00 */
[----:B------:R-:W-:Y:S01]  /*0b20*/  @!P2 IADD3 R54, PT, PT, R53, RZ, RZ ;  /* 0x000000ff3536a210 */ /* 0x000fe20007ffe0ff */
[----:B------:R-:W-:Y:S01]  /*0b30*/  IMAD R32, R45, 0x1100, RZ ;  /* 0x000011002d207824 */ /* 0x000fe200078e02ff */
[----:B------:R-:W-:Y:S02]  /*0b40*/  SHF.R.U32.HI R42, RZ, 0x7, R42 ;  /* 0x00000007ff2a7819 */ /* 0x000fe4000001162a */
[----:B------:R-:W-:Y:S02]  /*0b50*/  @!P0 IADD3 R40, PT, PT, R53, RZ, RZ ;  /* 0x000000ff35288210 */ /* 0x000fe40007ffe0ff */
[----:B------:R-:W-:Y:S01]  /*0b60*/  LOP3.LUT R33, R32, 0xffff, RZ, 0xc0, !PT ;  /* 0x0000ffff20217812 */ /* 0x000fe200078ec0ff */
[----:B------:R-:W-:Y:S01]  /*0b70*/  IMAD R32, R44, 0x1100, RZ ;  /* 0x000011002c207824 */ /* 0x000fe200078e02ff */
[----:B------:R-:W-:Y:S01]  /*0b80*/  IADD3 R41, PT, PT, R41, -0x40, RZ ;  /* 0xffffffc029297810 */ /* 0x000fe20007ffe0ff */
[----:B------:R-:W-:Y:S01]  /*0b90*/  IMAD R44, R42, 0x1100, R43 ;  /* 0x000011002a2c7824 */ /* 0x000fe200078e022b */
[----:B------:R-:W-:Y:S01]  /*0ba0*/  IADD3 R54, PT, PT, R33, R54, RZ ;  /* 0x0000003621367210 */ /* 0x000fe20007ffe0ff */
[----:B------:R-:W-:Y:S01]  /*0bb0*/  IMAD.HI.U32 R42, R49, -0xf0f0f0f, RZ ;  /* 0xf0f0f0f1312a7827 */ /* 0x000fe200078e00ff */
[----:B------:R-:W-:-:S02]  /*0bc0*/  LOP3.LUT R43, R32, 0xffff, RZ, 0xc0, !PT ;  /* 0x0000ffff202b7812 */ /* 0x000fc400078ec0ff */
[----:B------:R-:W1:Y:S02]  /*0bd0*/  LDC.64 R32, c[0x0][0x380] ;  /* 0x0000e000ff207b82 */ /* 0x000e640000000a00 */
[----:B------:R-:W-:Y:S01]  /*0be0*/  IADD3 R45, PT, PT, R43, R40, RZ ;  /* 0x000000282b2d7210 */ /* 0x000fe20007ffe0ff */
[----:B------:R-:W-:Y:S01]  /*0bf0*/  IMAD.HI.U32 R40, R0, -0xf0f0f0f, RZ ;  /* 0xf0f0f0f100287827 */ /* 0x000fe200078e00ff */
[----:B------:R-:W-:-:S05]  /*0c00*/  SHF.R.U32.HI R43, RZ, 0x6, R42 ;  /* 0x00000006ff2b7819 */ /* 0x000fca000001162a */
[----:B------:R-:W-:Y:S01]  /*0c10*/  IMAD R54, R43, -0x44, R54 ;  /* 0xffffffbc2b367824 */ /* 0x000fe200078e0236 */
[----:B------:R-:W-:Y:S02]  /*0c20*/  SHF.R.U32.HI R43, RZ, 0x9, R42 ;  /* 0x00000009ff2b7819 */ /* 0x000fe4000001162a */
[--C-:B------:R-:W-:Y:S02]  /*0c30*/  SHF.R.U32.HI R42, RZ, 0x6, R40.reuse ;  /* 0x00000006ff2a7819 */ /* 0x100fe40000011628 */
[----:B------:R-:W-:Y:S01]  /*0c40*/  SHF.R.U32.HI R40, RZ, 0x9, R40 ;  /* 0x00000009ff287819 */ /* 0x000fe20000011628 */
[----:B------:R-:W-:Y:S02]  /*0c50*/  IMAD R43, R43, 0x8800, R54 ;  /* 0x000088002b2b7824 */ /* 0x000fe400078e0236 */
[----:B------:R-:W-:Y:S01]  /*0c60*/  IMAD R115, R42, -0x44, R45 ;  /* 0xffffffbc2a737824 */ /* 0x000fe200078e022d */
[----:B------:R-:W-:Y:S02]  /*0c70*/  IADD3 R45, PT, PT, R44, -0x60, RZ ;  /* 0xffffffa02c2d7810 */ /* 0x000fe40007ffe0ff */
[----:B------:R-:W-:Y:S01]  /*0c80*/  IADD3 R55, PT, PT, R43, -0x20, RZ ;  /* 0xffffffe02b377810 */ /* 0x000fe20007ffe0ff */
[----:B------:R-:W-:-:S02]  /*0c90*/  IMAD R115, R40, 0x8800, R115 ;  /* 0x0000880028737824 */ /* 0x000fc400078e0273 */
[----:B-1----:R-:W-:-:S04]  /*0ca0*/  IMAD.WIDE.U32 R42, R41, 0x4, R32 ;  /* 0x00000004292a7825 */ /* 0x002fc800078e0020 */
[--C-:B------:R-:W-:Y:S02]  /*0cb0*/  IMAD.WIDE.U32 R44, R45, 0x4, R32.reuse ;  /* 0x000000042d2c7825 */ /* 0x100fe400078e0020 */
[----:B0-----:R-:W2:Y:S02]  /*0cc0*/  LDG.E.CONSTANT R42, desc[UR8][R42.64] ;  /* 0x000000082a2a7981 */ /* 0x001ea4000c1e9900 */
[--C-:B------:R-:W-:Y:S02]  /*0cd0*/  IMAD.WIDE.U32 R40, R55, 0x4, R32.reuse ;  /* 0x0000000437287825 */ /* 0x100fe400078e0020 */
[----:B------:R-:W3:Y:S02]  /*0ce0*/  LDG.E.CONSTANT R44, desc[UR8][R44.64] ;  /* 0x000000082c2c7981 */ /* 0x000ee4000c1e9900 */
[----:B------:R-:W-:Y:S02]  /*0cf0*/  IMAD.WIDE.U32 R32, R115, 0x4, R32 ;  /* 0x0000000473207825 */ /* 0x000fe400078e0020 */
[----:B------:R-:W4:Y:S04]  /*0d00*/  LDG.E.CONSTANT R40, desc[UR8][R40.64] ;  /* 0x0000000828287981 */ /* 0x000f28000c1e9900 */
[----:B------:R-:W5:Y:S01]  /*0d10*/  LDG.E.CONSTANT R32, desc[UR8][R32.64] ;  /* 0x0000000820207981 */ /* 0x000f62000c1e9900 */
[----:B------:R-:W-:-:S02]  /*0d20*/  IADD3 R52, PT, PT, R52, 0x80, RZ ;  /* 0x0000008034347810 */ /* 0x000fc40007ffe0ff */
[----:B------:R-:W-:Y:S02]  /*0d30*/  IADD3 R46, PT, PT, R46, 0x80, RZ ;  /* 0x000000802e2e7810 */ /* 0x000fe40007ffe0ff */
[----:B------:R-:W-:Y:S02]  /*0d40*/  IADD3 R31, PT, PT, R31, 0x80, RZ ;  /* 0x000000801f1f7810 */ /* 0x000fe40007ffe0ff */
[----:B------:R-:W-:Y:S02]  /*0d50*/  IADD3 R48, PT, PT, R48, 0x80, RZ ;  /* 0x0000008030307810 */ /* 0x000fe40007ffe0ff */
[----:B------:R-:W-:Y:S02]  /*0d60*/  IADD3 R49, PT, PT, R49, 0x80, RZ ;  /* 0x0000008031317810 */ /* 0x000fe40007ffe0ff */
[----:B------:R-:W-:Y:S02]  /*0d70*/  IADD3 R0, PT, PT, R0, 0x80, RZ ;  /* 0x0000008000007810 */ /* 0x000fe40007ffe0ff */
[----:B------:R-:W-:-:S02]  /*0d80*/  IADD3 R50, PT, PT, R50, 0x80, RZ ;  /* 0x0000008032327810 */ /* 0x000fc40007ffe0ff */
[----:B------:R-:W-:Y:S02]  /*0d90*/  IADD3 R47, PT, PT, R47, 0x80, RZ ;  /* 0x000000802f2f7810 */ /* 0x000fe40007ffe0ff */
[----:B------:R-:W-:Y:S01]  /*0da0*/  IADD3 R53, PT, PT, R53, 0x80, RZ ;  /* 0x0000008035357810 */ /* 0x000fe20007ffe0ff */
[----:B--2---:R1:W-:Y:S04]  /*0db0*/  STS [R51+UR5+-0x80], R42 ;  /* 0xffff802a33007988 */ /* 0x0043e80008000805 */
[----:B---3--:R1:W-:Y:S04]  /*0dc0*/  STS [R51+UR5+-0x100], R44 ;  /* 0xffff002c33007988 */ /* 0x0083e80008000805 */
[----:B----4-:R1:W-:Y:S04]  /*0dd0*/  STS [R51+UR5], R40 ;  /* 0x0000002833007988 */ /* 0x0103e80008000805 */
[----:B-----5:R1:W-:Y:S01]  /*0de0*/  STS [R51+UR5+0x80], R32 ;  /* 0x0000802033007988 */ /* 0x0203e20008000805 */
[----:B------:R-:W-:-:S04]  /*0df0*/  UIADD3 UR5, UPT, UPT, UR5, 0x200, URZ ;  /* 0x0000020005057890 */ /* 0x000fc8000fffe0ff */
[----:B------:R-:W-:-:S09]  /*0e00*/  UISETP.NE.AND UP0, UPT, UR5, 0x2300, UPT ;  /* 0x000023000500788c */ /* 0x000fd2000bf05270 */
[----:B-1----:R-:W-:Y:S05]  /*0e10*/  BRA.U UP0, `(.L_x_0) ;  /* 0xfffffff900047547 */ /* 0x002fea000b83ffff */
[----:B------:R-:W0:Y:S01]  /*0e20*/  S2R R50, SR_TID.X ;  /* 0x0000000000327919 */ /* 0x000e220000002100 */
[----:B------:R-:W1:Y:S01]  /*0e30*/  S2UR UR6, SR_CgaCtaId ;  /* 0x00000000000679c3 */ /* 0x000e620000008800 */
[----:B------:R-:W-:Y:S01]  /*0e40*/  MOV R31, UR4 ;  /* 0x00000004001f7c02 */ /* 0x000fe20008000f00 */
[----:B------:R-:W-:Y:S01]  /*0e50*/  UMOV UR5, 0x400 ;  /* 0x0000040000057882 */ /* 0x000fe20000000000 */
[----:B------:R-:W-:Y:S01]  /*0e60*/  HFMA2 R0, -RZ, RZ, 0, 0 ;  /* 0x00000000ff007431 */ /* 0x000fe200000001ff */
[----:B------:R-:W-:-:S04]  /*0e70*/  UIADD3 UR5, UPT, UPT, UR5, 0x2200, URZ ;  /* 0x0000220005057890 */ /* 0x000fc8000fffe0ff */
[----:B-1----:R-:W-:Y:S01]  /*0e80*/  ULEA UR5, UR6, UR5, 0x18 ;  /* 0x0000000506057291 */ /* 0x002fe2000f8ec0ff */
[----:B0-----:R-:W-:-:S11]  /*0e90*/  IMAD R48, R31, 0x2200, R50 ;  /* 0x000022001f307824 */ /* 0x001fd600078e0232 */
.L_x_1:
[----:B0-----:R-:W0:Y:S01]  /*0ea0*/  LDC.64 R32, c[0x0][0x388] ;  /* 0x0000e200ff207b82 */ /* 0x001e220000000a00 */
[----:B------:R-:W-:-:S05]  /*0eb0*/  LEA R31, R0, R48, 0x5 ;  /* 0x00000030001f7211 */ /* 0x000fca00078e28ff */
[----:B0-----:R-:W-:-:S05]  /*0ec0*/  IMAD.WIDE.U32 R32, R31, 0x4, R32 ;  /* 0x000000041f207825 */ /* 0x001fca00078e0020 */
[----:B------:R-:W2:Y:S04]  /*0ed0*/  LDG.E.CONSTANT R31, desc[UR8][R32.64] ;  /* 0x00000008201f7981 */ /* 0x000ea8000c1e9900 */
[----:B------:R-:W3:Y:S04]  /*0ee0*/  LDG.E.CONSTANT R41, desc[UR8][R32.64+0x80] ;  /* 0x0000800820297981 */ /* 0x000ee8000c1e9900 */
[----:B------:R-:W4:Y:S04]  /*0ef0*/  LDG.E.CONSTANT R43, desc[UR8][R32.64+0x100] ;  /* 0x00010008202b7981 */ /* 0x000f28000c1e9900 */
[----:B------:R-:W5:Y:S04]  /*0f00*/  LDG.E.CONSTANT R45, desc[UR8][R32.64+0x180] ;  /* 0x00018008202d7981 */ /* 0x000f68000c1e9900 */
        /* <DEDUP_REMOVED lines=11> */
[----:B------:R-:W5:Y:S01]  /*0fc0*/  LDG.E.CONSTANT R46, desc[UR8][R32.64+0x780] ;  /* 0x00078008202e7981 */ /* 0x000f62000c1e9900 */
[----:B------:R-:W-:-:S02]  /*0fd0*/  LEA R40, R0, R50, 0x5 ;  /* 0x0000003200287211 */ /* 0x000fc400078e28ff */
[----:B------:R-:W-:Y:S02]  /*0fe0*/  IADD3 R0, PT, PT, R0, 0x10, RZ ;  /* 0x0000001000007810 */ /* 0x000fe40007ffe0ff */
[----:B------:R-:W-:Y:S02]  /*0ff0*/  LEA R40, R40, UR5, 0x2 ;  /* 0x0000000528287c11 */ /* 0x000fe4000f8e10ff */
[----:B------:R-:W-:-:S03]  /*1000*/  ISETP.NE.AND P0, PT, R0, 0x110, PT ;  /* 0x000001100000780c */ /* 0x000fc60003f05270 */
[----:B--2---:R0:W-:Y:S04]  /*1010*/  STS [R40], R31 ;  /* 0x0000001f28007388 */ /* 0x0041e80000000800 */
[----:B---3--:R0:W-:Y:S04]  /*1020*/  STS [R40+0x80], R41 ;  /* 0x0000802928007388 */ /* 0x0081e80000000800 */
[----:B----4-:R0:W-:Y:S04]  /*1030*/  STS [R40+0x100], R43 ;  /* 0x0001002b28007388 */ /* 0x0101e80000000800 */
[----:B-----5:R0:W-:Y:S04]  /*1040*/  STS [R40+0x180], R45 ;  /* 0x0001802d28007388 */ /* 0x0201e80000000800 */
[----:B------:R0:W-:Y:S04]  /*1050*/  STS [R40+0x200], R47 ;  /* 0x0002002f28007388 */ /* 0x0001e80000000800 */
        /* <DEDUP_REMOVED lines=10> */
[----:B------:R0:W-:Y:S01]  /*1100*/  STS [R40+0x780], R46 ;  /* 0x0007802e28007388 */ /* 0x0001e20000000800 */
[----:B------:R-:W-:Y:S05]  /*1110*/  @P0 BRA `(.L_x_1) ;  /* 0xfffffffc00600947 */ /* 0x000fea000383ffff */
[----:B------:R-:W-:Y:S01]  /*1120*/  BAR.SYNC.DEFER_BLOCKING 0x0 ;  /* 0x0000000000007b1d */ /* 0x000fe20000010000 */
[----:B------:R-:W-:Y:S01]  /*1130*/  HFMA2 R33, -RZ, RZ, 0, 0 ;  /* 0x00000000ff217431 */ /* 0x000fe200000001ff */
[----:B------:R-:W-:-:S11]  /*1140*/  UPLOP3.LUT UP0, UPT, UPT, UPT, UPT, 0x80, 0x8 ;  /* 0x000000000008789c */ /* 0x000fd60003f0f070 */
.L_x_18:
[----:B------:R-:W0:Y:S01]  /*1150*/  S2R R0, SR_TID.X ;  /* 0x0000000000007919 */ /* 0x000e220000002100 */
[----:B------:R-:W1:Y:S01]  /*1160*/  S2UR UR6, SR_CgaCtaId ;  /* 0x00000000000679c3 */ /* 0x000e620000008800 */
[----:B------:R-:W-:Y:S01]  /*1170*/  UMOV UR5, 0x400 ;  /* 0x0000040000057882 */ /* 0x000fe20000000000 */
[----:B------:R-:W-:Y:S01]  /*1180*/  MOV R120, 0x2 ;  /* 0x0000000200787802 */ /* 0x000fe20000000f00 */
[----:B------:R-:W-:Y:S02]  /*1190*/  UIADD3 UR7, UPT, UPT, UR5, 0x2200, URZ ;  /* 0x0000220005077890 */ /* 0x000fe4000fffe0ff */
[----:B------:R-:W-:Y:S02]  /*11a0*/  UPLOP3.LUT UP1, UPT, UPT, UPT, UP0, 0x80, 0x8 ;  /* 0x000000000008789c */ /* 0x000fe40003f2f000 */
[----:B-1----:R-:W-:Y:S02]  /*11b0*/  ULEA UR5, UR6, UR5, 0x18 ;  /* 0x0000000506057291 */ /* 0x002fe4000f8ec0ff */
[----:B------:R-:W-:Y:S01]  /*11c0*/  ULEA UR7, UR6, UR7, 0x18 ;  /* 0x0000000706077291 */ /* 0x000fe2000f8ec0ff */
[----:B0-----:R-:W-:-:S02]  /*11d0*/  SHF.L.U32 R31, R0, 0x1d, RZ ;  /* 0x0000001d001f7819 */ /* 0x001fc400000006ff */
[----:B------:R-:W-:Y:S02]  /*11e0*/  SHF.R.U32.HI R41, RZ, 0x3, R0 ;  /* 0x00000003ff297819 */ /* 0x000fe40000011600 */
[----:B------:R-:W-:Y:S02]  /*11f0*/  SHF.R.S32.HI R32, RZ, 0x1f, R31 ;  /* 0x0000001fff207819 */ /* 0x000fe4000001141f */
[----:B------:R-:W-:Y:S02]  /*1200*/  SHF.L.U32 R31, R0, 0x5, RZ ;  /* 0x00000005001f7819 */ /* 0x000fe400000006ff */
[----:B------:R-:W-:Y:S02]  /*1210*/  LOP3.LUT R32, R32, 0x44, RZ, 0xc0, !PT ;  /* 0x0000004420207812 */ /* 0x000fe400078ec0ff */
[----:B------:R-:W-:-:S03]  /*1220*/  LOP3.LUT R42, R31, 0x60, RZ, 0xc0, !PT ;  /* 0x000000601f2a7812 */ /* 0x000fc600078ec0ff */
[----:B------:R-:W-:Y:S02]  /*1230*/  IMAD R40, R41, 0x110, R32 ;  /* 0x0000011029287824 */ /* 0x000fe400078e0220 */
[C---:B------:R-:W-:Y:S02]  /*1240*/  IMAD R32, R33.reuse, 0x1100, R42 ;  /* 0x0000110021207824 */ /* 0x040fe400078e022a */
[----:B------:R-:W-:-:S03]  /*1250*/  IMAD R33, R33, 0x22, R40 ;  /* 0x0000002221217824 */ /* 0x000fc600078e0228 */
[----:B------:R-:W-:Y:S02]  /*1260*/  LEA R53, R32, UR7, 0x2 ;  /* 0x0000000720357c11 */ /* 0x000fe4000f8e10ff */
[----:B------:R-:W-:-:S03]  /*1270*/  LEA R52, R33, UR5, 0x2 ;  /* 0x0000000521347c11 */ /* 0x000fc6000f8e10ff */
[----:B------:R-:W-:Y:S04]  /*1280*/  LDS.128 R40, [R53] ;  /* 0x0000000035287984 */ /* 0x000fe80000000c00 */
[----:B------:R-:W0:Y:S04]  /*1290*/  LDS.64 R48, [R52] ;  /* 0x0000000034307984 */ /* 0x000e280000000a00 */
[----:B------:R-:W1:Y:S04]  /*12a0*/  LDS.64 R50, [R52+0x1100] ;  /* 0x0011000034327984 */ /* 0x000e680000000a00 */
[----:B------:R-:W2:Y:S01]  /*12b0*/  LDS.128 R44, [R53+0x200] ;  /* 0x00020000352c7984 */ /* 0x000ea20000000c00 */
[C---:B0-----:R-:W-:Y:S01]  /*12c0*/  FFMA R27, R48.reuse, R40, R27 ;  /* 0x00000028301b7223 */ /* 0x041fe2000000001b */
[C---:B------:R-:W-:Y:S01]  /*12d0*/  FFMA R26, R48.reuse, R41, R26 ;  /* 0x00000029301a7223 */ /* 0x040fe2000000001a */
[C---:B------:R-:W-:Y:S01]  /*12e0*/  FFMA R83, R48.reuse, R42, R83 ;  /* 0x0000002a30537223 */ /* 0x040fe20000000053 */
[----:B------:R-:W-:Y:S01]  /*12f0*/  FFMA R82, R48, R43, R82 ;  /* 0x0000002b30527223 */ /* 0x000fe20000000052 */
[----:B-1----:R-:W-:Y:S01]  /*1300*/  FFMA R40, R40, R50, R3 ;  /* 0x0000003228287223 */ /* 0x002fe20000000003 */
[C---:B------:R-:W-:Y:S01]  /*1310*/  FFMA R48, R50.reuse, R41, R111 ;  /* 0x0000002932307223 */ /* 0x040fe2000000006f */
[C---:B------:R-:W-:Y:S01]  /*1320*/  FFMA R161, R50.reuse, R42, R161 ;  /* 0x0000002a32a17223 */ /* 0x040fe200000000a1 */
[----:B------:R-:W-:Y:S01]  /*1330*/  FFMA R122, R50, R43, R122 ;  /* 0x0000002b327a7223 */ /* 0x000fe2000000007a */
[C---:B--2---:R-:W-:Y:S01]  /*1340*/  FFMA R27, R44.reuse, R49, R27 ;  /* 0x000000312c1b7223 */ /* 0x044fe2000000001b */
[----:B------:R-:W-:Y:S01]  /*1350*/  FFMA R3, R44, R51, R40 ;  /* 0x000000332c037223 */ /* 0x000fe20000000028 */
[-C--:B------:R-:W-:Y:S01]  /*1360*/  FFMA R26, R49, R45.reuse, R26 ;  /* 0x0000002d311a7223 */ /* 0x080fe2000000001a */
[----:B------:R-:W-:Y:S01]  /*1370*/  FFMA R111, R51, R45, R48 ;  /* 0x0000002d336f7223 */ /* 0x000fe20000000030 */
[-C--:B------:R-:W-:Y:S01]  /*1380*/  FFMA R83, R49, R46.reuse, R83 ;  /* 0x0000002e31537223 */ /* 0x080fe20000000053 */
[----:B------:R-:W-:Y:S01]  /*1390*/  FFMA R161, R51, R46, R161 ;  /* 0x0000002e33a17223 */ /* 0x000fe200000000a1 */
[-C--:B------:R-:W-:Y:S01]  /*13a0*/  FFMA R82, R49, R47.reuse, R82 ;  /* 0x0000002f31527223 */ /* 0x080fe20000000052 */
[----:B------:R-:W-:-:S07]  /*13b0*/  FFMA R122, R51, R47, R122 ;  /* 0x0000002f337a7223 */ /* 0x000fce000000007a */
.L_x_2:
[----:B------:R-:W-:Y:S02]  /*13c0*/  IADD3 R40, PT, PT, R33, R120, RZ ;  /* 0x0000007821287210 */ /* 0x000fe40007ffe0ff */
[----:B------:R-:W-:Y:S02]  /*13d0*/  LEA R121, R120, R32, 0x7 ;  /* 0x0000002078797211 */ /* 0x000fe400078e38ff */
[----:B------:R-:W-:Y:S02]  /*13e0*/  LEA R48, R40, UR5, 0x2 ;  /* 0x0000000528307c11 */ /* 0x000fe4000f8e10ff */
[----:B------:R-:W-:-:S03]  /*13f0*/  LEA R121, R121, UR7, 0x2 ;  /* 0x0000000779797c11 */ /* 0x000fc6000f8e10ff */
[----:B------:R-:W-:Y:S04]  /*1400*/  LDS.64 R114, [R48] ;  /* 0x0000000030727984 */ /* 0x000fe80000000a00 */
[----:B------:R-:W0:Y:S04]  /*1410*/  LDS.128 R40, [R121] ;  /* 0x0000000079287984 */ /* 0x000e280000000c00 */
[----:B------:R-:W1:Y:S04]  /*1420*/  LDS.64 R118, [R48+0x1100] ;  /* 0x0011000030767984 */ /* 0x000e680000000a00 */
[----:B------:R-:W2:Y:S01]  /*1430*/  LDS.128 R44, [R121+0x200] ;  /* 0x00020000792c7984 */ /* 0x000ea20000000c00 */
[C---:B0-----:R-:W-:Y:S01]  /*1440*/  FFMA R27, R114.reuse, R40, R27 ;  /* 0x00000028721b7223 */ /* 0x041fe2000000001b */
[C---:B------:R-:W-:Y:S01]  /*1450*/  FFMA R154, R114.reuse, R41, R26 ;  /* 0x00000029729a7223 */ /* 0x040fe2000000001a */
[C---:B------:R-:W-:Y:S01]  /*1460*/  FFMA R26, R114.reuse, R42, R83 ;  /* 0x0000002a721a7223 */ /* 0x040fe20000000053 */
[----:B------:R-:W-:Y:S01]  /*1470*/  FFMA R114, R114, R43, R82 ;  /* 0x0000002b72727223 */ /* 0x000fe20000000052 */
[----:B-1----:R-:W-:Y:S01]  /*1480*/  FFMA R40, R40, R118, R3 ;  /* 0x0000007628287223 */ /* 0x002fe20000000003 */
[----:B------:R-:W-:Y:S01]  /*1490*/  IADD3 R3, PT, PT, R33, 0x2, R120 ;  /* 0x0000000221037810 */ /* 0x000fe20007ffe078 */
[C---:B------:R-:W-:Y:S01]  /*14a0*/  FFMA R50, R118.reuse, R41, R111 ;  /* 0x0000002976327223 */ /* 0x040fe2000000006f */
[C---:B------:R-:W-:Y:S01]  /*14b0*/  FFMA R52, R118.reuse, R42, R161 ;  /* 0x0000002a76347223 */ /* 0x040fe200000000a1 */
[----:B------:R-:W-:Y:S01]  /*14c0*/  FFMA R118, R118, R43, R122 ;  /* 0x0000002b76767223 */ /* 0x000fe2000000007a */
[----:B------:R-:W-:Y:S01]  /*14d0*/  LEA R156, R3, UR5, 0x2 ;  /* 0x00000005039c7c11 */ /* 0x000fe2000f8e10ff */
[C---:B--2---:R-:W-:Y:S01]  /*14e0*/  FFMA R111, R44.reuse, R119, R40 ;  /* 0x000000772c6f7223 */ /* 0x044fe20000000028 */
[----:B------:R-:W-:Y:S01]  /*14f0*/  FFMA R3, R44, R115, R27 ;  /* 0x000000732c037223 */ /* 0x000fe2000000001b */
[-C--:B------:R-:W-:Y:S01]  /*1500*/  FFMA R154, R115, R45.reuse, R154 ;  /* 0x0000002d739a7223 */ /* 0x080fe2000000009a */
[----:B------:R-:W-:Y:S01]  /*1510*/  FFMA R125, R119, R45, R50 ;  /* 0x0000002d777d7223 */ /* 0x000fe20000000032 */
[----:B------:R-:W-:Y:S01]  /*1520*/  LDS.64 R82, [R156] ;  /* 0x000000009c527984 */ /* 0x000fe20000000a00 */
[-C--:B------:R-:W-:Y:S01]  /*1530*/  FFMA R161, R115, R46.reuse, R26 ;  /* 0x0000002e73a17223 */ /* 0x080fe2000000001a */
[----:B------:R-:W-:Y:S01]  /*1540*/  FFMA R46, R119, R46, R52 ;  /* 0x0000002e772e7223 */ /* 0x000fe20000000034 */
[----:B------:R-:W-:Y:S01]  /*1550*/  IADD3 R122, PT, PT, R33, 0x4, R120 ;  /* 0x00000004217a7810 */ /* 0x000fe20007ffe078 */
[----:B------:R-:W0:Y:S01]  /*1560*/  LDS.128 R40, [R121+0x400] ;  /* 0x0004000079287984 */ /* 0x000e220000000c00 */
[-C--:B------:R-:W-:Y:S01]  /*1570*/  FFMA R114, R115, R47.reuse, R114 ;  /* 0x0000002f73727223 */ /* 0x080fe20000000072 */
[----:B------:R-:W-:Y:S01]  /*1580*/  FFMA R118, R119, R47, R118 ;  /* 0x0000002f77767223 */ /* 0x000fe20000000076 */
[----:B------:R-:W-:Y:S01]  /*1590*/  LEA R122, R122, UR5, 0x2 ;  /* 0x000000057a7a7c11 */ /* 0x000fe2000f8e10ff */
[----:B------:R-:W1:Y:S04]  /*15a0*/  LDS.64 R44, [R156+0x1100] ;  /* 0x001100009c2c7984 */ /* 0x000e680000000a00 */
[----:B------:R-:W2:Y:S04]  /*15b0*/  LDS.128 R52, [R121+0x600] ;  /* 0x0006000079347984 */ /* 0x000ea80000000c00 */
[----:B------:R-:W-:Y:S04]  /*15c0*/  LDS.64 R26, [R122] ;  /* 0x000000007a1a7984 */ /* 0x000fe80000000a00 */
[----:B------:R-:W3:Y:S01]  /*15d0*/  LDS.128 R48, [R121+0x800] ;  /* 0x0008000079307984 */ /* 0x000ee20000000c00 */
        /* <DEDUP_REMOVED lines=10> */
[----:B------:R-:W-:Y:S01]  /*1680*/  IADD3 R40, PT, PT, R33, 0x6, R120 ;  /* 0x0000000621287810 */ /* 0x000fe20007ffe078 */
[C---:B------:R-:W-:Y:S01]  /*1690*/  FFMA R156, R83.reuse, R53, R154 ;  /* 0x00000035539c7223 */ /* 0x040fe2000000009a */
[CC--:B------:R-:W-:Y:S01]  /*16a0*/  FFMA R43, R83.reuse, R54.reuse, R161 ;  /* 0x00000036532b7223 */ /* 0x0c0fe200000000a1 */
[----:B------:R-:W-:Y:S01]  /*16b0*/  FFMA R42, R83, R55, R82 ;  /* 0x00000037532a7223 */ /* 0x000fe20000000052 */
[C---:B------:R-:W-:Y:S01]  /*16c0*/  FFMA R111, R45.reuse, R53, R114 ;  /* 0x000000352d6f7223 */ /* 0x040fe20000000072 */
[----:B------:R-:W0:Y:S01]  /*16d0*/  LDS.64 R82, [R122+0x1100] ;  /* 0x001100007a527984 */ /* 0x000e220000000a00 */
[C---:B------:R-:W-:Y:S01]  /*16e0*/  FFMA R125, R45.reuse, R54, R46 ;  /* 0x000000362d7d7223 */ /* 0x040fe2000000002e */
[----:B------:R-:W-:Y:S01]  /*16f0*/  FFMA R154, R45, R55, R118 ;  /* 0x000000372d9a7223 */ /* 0x000fe20000000076 */
[----:B------:R-:W-:Y:S01]  /*1700*/  LEA R160, R40, UR5, 0x2 ;  /* 0x0000000528a07c11 */ /* 0x000fe2000f8e10ff */
[----:B------:R-:W1:Y:S01]  /*1710*/  LDS.128 R44, [R121+0xa00] ;  /* 0x000a0000792c7984 */ /* 0x000e620000000c00 */
[C---:B---3--:R-:W-:Y:S01]  /*1720*/  FFMA R161, R26.reuse, R48, R41 ;  /* 0x000000301aa17223 */ /* 0x048fe20000000029 */
[C---:B------:R-:W-:Y:S01]  /*1730*/  FFMA R156, R26.reuse, R49, R156 ;  /* 0x000000311a9c7223 */ /* 0x040fe2000000009c */
[C---:B------:R-:W-:Y:S01]  /*1740*/  FFMA R158, R26.reuse, R50, R43 ;  /* 0x000000321a9e7223 */ /* 0x040fe2000000002b */
[----:B------:R-:W-:Y:S01]  /*1750*/  LDS.64 R114, [R160] ;  /* 0x00000000a0727984 */ /* 0x000fe20000000a00 */
[----:B------:R-:W-:Y:S01]  /*1760*/  FFMA R26, R26, R51, R42 ;  /* 0x000000331a1a7223 */ /* 0x000fe2000000002a */
[----:B------:R-:W-:-:S02]  /*1770*/  IADD3 R120, PT, PT, R120, 0x8, RZ ;  /* 0x0000000878787810 */ /* 0x000fc40007ffe0ff */
[----:B------:R-:W2:Y:S02]  /*1780*/  LDS.128 R52, [R121+0xc00] ;  /* 0x000c000079347984 */ /* 0x000ea40000000c00 */
[----:B------:R-:W-:Y:S02]  /*1790*/  ISETP.NE.AND P0, PT, R120, 0x22, PT ;  /* 0x000000227800780c */ /* 0x000fe40003f05270 */
[----:B------:R-:W3:Y:S04]  /*17a0*/  LDS.64 R118, [R160+0x1100] ;  /* 0x00110000a0767984 */ /* 0x000ee80000000a00 */
[----:B------:R-:W4:Y:S01]  /*17b0*/  LDS.128 R40, [R121+0xe00] ;  /* 0x000e000079287984 */ /* 0x000f220000000c00 */
[----:B0-----:R-:W-:Y:S01]  /*17c0*/  FFMA R48, R48, R82, R3 ;  /* 0x0000005230307223 */ /* 0x001fe20000000003 */
[C---:B------:R-:W-:Y:S01]  /*17d0*/  FFMA R122, R82.reuse, R49, R111 ;  /* 0x00000031527a7223 */ /* 0x040fe2000000006f */
[C---:B------:R-:W-:Y:S01]  /*17e0*/  FFMA R125, R82.reuse, R50, R125 ;  /* 0x00000032527d7223 */ /* 0x040fe2000000007d */
[----:B------:R-:W-:Y:S01]  /*17f0*/  FFMA R154, R82, R51, R154 ;  /* 0x00000033529a7223 */ /* 0x000fe2000000009a */
[C---:B-1----:R-:W-:Y:S01]  /*1800*/  FFMA R161, R44.reuse, R27, R161 ;  /* 0x0000001b2ca17223 */ /* 0x042fe200000000a1 */
[C---:B------:R-:W-:Y:S01]  /*1810*/  FFMA R156, R27.reuse, R45, R156 ;  /* 0x0000002d1b9c7223 */ /* 0x040fe2000000009c */
[-C--:B------:R-:W-:Y:S01]  /*1820*/  FFMA R49, R27, R46.reuse, R158 ;  /* 0x0000002e1b317223 */ /* 0x080fe2000000009e */
[----:B------:R-:W-:Y:S01]  /*1830*/  FFMA R3, R44, R83, R48 ;  /* 0x000000532c037223 */ /* 0x000fe20000000030 */
[C---:B------:R-:W-:Y:S01]  /*1840*/  FFMA R45, R83.reuse, R45, R122 ;  /* 0x0000002d532d7223 */ /* 0x040fe2000000007a */
[----:B------:R-:W-:Y:S01]  /*1850*/  FFMA R125, R83, R46, R125 ;  /* 0x0000002e537d7223 */ /* 0x000fe2000000007d */
[-C--:B------:R-:W-:Y:S01]  /*1860*/  FFMA R82, R27, R47.reuse, R26 ;  /* 0x0000002f1b527223 */ /* 0x080fe2000000001a */
[----:B------:R-:W-:Y:S01]  /*1870*/  FFMA R154, R83, R47, R154 ;  /* 0x0000002f539a7223 */ /* 0x000fe2000000009a */
[C---:B--2---:R-:W-:Y:S01]  /*1880*/  FFMA R27, R114.reuse, R52, R161 ;  /* 0x00000034721b7223 */ /* 0x044fe200000000a1 */
[C---:B------:R-:W-:Y:S01]  /*1890*/  FFMA R83, R114.reuse, R54, R49 ;  /* 0x0000003672537223 */ /* 0x040fe20000000031 */
[C---:B------:R-:W-:Y:S01]  /*18a0*/  FFMA R26, R114.reuse, R53, R156 ;  /* 0x00000035721a7223 */ /* 0x040fe2000000009c */
[----:B------:R-:W-:Y:S01]  /*18b0*/  FFMA R82, R114, R55, R82 ;  /* 0x0000003772527223 */ /* 0x000fe20000000052 */
[----:B---3--:R-:W-:Y:S01]  /*18c0*/  FFMA R52, R52, R118, R3 ;  /* 0x0000007634347223 */ /* 0x008fe20000000003 */
[C---:B------:R-:W-:Y:S01]  /*18d0*/  FFMA R44, R118.reuse, R53, R45 ;  /* 0x00000035762c7223 */ /* 0x040fe2000000002d */
[C---:B------:R-:W-:Y:S01]  /*18e0*/  FFMA R54, R118.reuse, R54, R125 ;  /* 0x0000003676367223 */ /* 0x040fe2000000007d */
[----:B------:R-:W-:Y:S01]  /*18f0*/  FFMA R118, R118, R55, R154 ;  /* 0x0000003776767223 */ /* 0x000fe2000000009a */
[C---:B----4-:R-:W-:Y:S01]  /*1900*/  FFMA R27, R40.reuse, R115, R27 ;  /* 0x00000073281b7223 */ /* 0x050fe2000000001b */
[----:B------:R-:W-:Y:S01]  /*1910*/  FFMA R3, R40, R119, R52 ;  /* 0x0000007728037223 */ /* 0x000fe20000000034 */
[-C--:B------:R-:W-:Y:S01]  /*1920*/  FFMA R26, R115, R41.reuse, R26 ;  /* 0x00000029731a7223 */ /* 0x080fe2000000001a */
[----:B------:R-:W-:Y:S01]  /*1930*/  FFMA R111, R119, R41, R44 ;  /* 0x00000029776f7223 */ /* 0x000fe2000000002c */
[-C--:B------:R-:W-:Y:S01]  /*1940*/  FFMA R83, R115, R42.reuse, R83 ;  /* 0x0000002a73537223 */ /* 0x080fe20000000053 */
[----:B------:R-:W-:Y:S01]  /*1950*/  FFMA R161, R119, R42, R54 ;  /* 0x0000002a77a17223 */ /* 0x000fe20000000036 */
[-C--:B------:R-:W-:Y:S01]  /*1960*/  FFMA R82, R115, R43.reuse, R82 ;  /* 0x0000002b73527223 */ /* 0x080fe20000000052 */
[----:B------:R-:W-:Y:S01]  /*1970*/  FFMA R122, R119, R43, R118 ;  /* 0x0000002b777a7223 */ /* 0x000fe20000000076 */
[----:B------:R-:W-:Y:S06]  /*1980*/  @P0 BRA `(.L_x_2) ;  /* 0xfffffff8008c0947 */ /* 0x000fec000383ffff */
[----:B------:R-:W-:Y:S02]  /*1990*/  LEA R52, R33, UR5, 0x2 ;  /* 0x0000000521347c11 */ /* 0x000fe4000f8e10ff */
[----:B------:R-:W-:Y:S02]  /*19a0*/  LEA R53, R32, UR7, 0x2 ;  /* 0x0000000720357c11 */ /* 0x000fe4000f8e10ff */
[----:B------:R-:W-:Y:S01]  /*19b0*/  MOV R120, 0x2 ;  /* 0x0000000200787802 */ /* 0x000fe20000000f00 */
[----:B------:R-:W-:Y:S04]  /*19c0*/  LDS.64 R48, [R52] ;  /* 0x0000000034307984 */ /* 0x000fe80000000a00 */
[----:B------:R-:W0:Y:S04]  /*19d0*/  LDS.128 R40, [R53+0x10] ;  /* 0x0000100035287984 */ /* 0x000e280000000c00 */
        /* <DEDUP_REMOVED lines=18> */
.L_x_3:
[----:B------:R-:W-:Y:S02]  /*1b00*/  IADD3 R40, PT, PT, R33, R120, RZ ;  /* 0x0000007821287210 */ /* 0x000fe40007ffe0ff */
[----:B------:R-:W-:Y:S02]  /*1b10*/  LEA R121, R120, R32, 0x7 ;  /* 0x0000002078797211 */ /* 0x000fe400078e38ff */
[----:B------:R-:W-:Y:S02]  /*1b20*/  LEA R48, R40, UR5, 0x2 ;  /* 0x0000000528307c11 */ /* 0x000fe4000f8e10ff */
[----:B------:R-:W-:Y:S02]  /*1b30*/  LEA R121, R121, UR7, 0x2 ;  /* 0x0000000779797c11 */ /* 0x000fe4000f8e10ff */
[----:B------:R-:W-:Y:S01]  /*1b40*/  IADD3 R49, PT, PT, R33, 0x2, R120 ;  /* 0x0000000221317810 */ /* 0x000fe20007ffe078 */
[----:B------:R-:W-:Y:S03]  /*1b50*/  LDS.64 R114, [R48] ;  /* 0x0000000030727984 */ /* 0x000fe60000000a00 */
[----:B------:R-:W-:Y:S01]  /*1b60*/  LEA R156, R49, UR5, 0x2 ;  /* 0x00000005319c7c11 */ /* 0x000fe2000f8e10ff */
        /* <DEDUP_REMOVED lines=11> */
[----:B--2---:R-:W-:Y:S01]  /*1c20*/  FFMA R126, R115, R41, R50 ;  /* 0x00000029737e7223 */ /* 0x004fe20000000032 */
[----:B------:R-:W-:Y:S01]  /*1c30*/  LDS.64 R84, [R156] ;  /* 0x000000009c547984 */ /* 0x000fe20000000a00 */
[C---:B------:R-:W-:Y:S01]  /*1c40*/  FFMA R57, R40.reuse, R115, R37 ;  /* 0x0000007328397223 */ /* 0x040fe20000000025 */
[----:B------:R-:W-:Y:S01]  /*1c50*/  FFMA R113, R40, R119, R44 ;  /* 0x0000007728717223 */ /* 0x000fe2000000002c */
[----:B------:R-:W-:Y:S01]  /*1c60*/  FFMA R125, R119, R41, R52 ;  /* 0x00000029777d7223 */ /* 0x000fe20000000034 */
[----:B------:R-:W0:Y:S01]  /*1c70*/  LDS.128 R48, [R121+0x410] ;  /* 0x0004100079307984 */ /* 0x000e220000000c00 */
[-C--:B------:R-:W-:Y:S01]  /*1c80*/  FFMA R163, R115, R42.reuse, R36 ;  /* 0x0000002a73a37223 */ /* 0x080fe20000000024 */
[----:B------:R-:W-:Y:S01]  /*1c90*/  FFMA R154, R119, R42, R154 ;  /* 0x0000002a779a7223 */ /* 0x000fe2000000009a */
[----:B------:R-:W-:Y:S01]  /*1ca0*/  IADD3 R42, PT, PT, R33, 0x4, R120 ;  /* 0x00000004212a7810 */ /* 0x000fe20007ffe078 */
[----:B------:R-:W1:Y:S01]  /*1cb0*/  LDS.64 R40, [R156+0x1100] ;  /* 0x001100009c287984 */ /* 0x000e620000000a00 */
[-C--:B------:R-:W-:Y:S01]  /*1cc0*/  FFMA R114, R115, R43.reuse, R114 ;  /* 0x0000002b73727223 */ /* 0x080fe20000000072 */
[----:B------:R-:W-:Y:S01]  /*1cd0*/  FFMA R118, R119, R43, R118 ;  /* 0x0000002b77767223 */ /* 0x000fe20000000076 */
[----:B------:R-:W-:Y:S01]  /*1ce0*/  LEA R42, R42, UR5, 0x2 ;  /* 0x000000052a2a7c11 */ /* 0x000fe2000f8e10ff */
        /* <DEDUP_REMOVED lines=15> */
[----:B------:R-:W-:Y:S01]  /*1de0*/  IADD3 R40, PT, PT, R33, 0x6, R120 ;  /* 0x0000000621287810 */ /* 0x000fe20007ffe078 */
[C---:B------:R-:W-:Y:S01]  /*1df0*/  FFMA R53, R85.reuse, R54, R163 ;  /* 0x0000003655357223 */ /* 0x040fe200000000a3 */
[----:B------:R-:W-:Y:S01]  /*1e00*/  FFMA R52, R85, R55, R84 ;  /* 0x0000003755347223 */ /* 0x000fe20000000054 */
[----:B------:R-:W0:Y:S01]  /*1e10*/  LDS.128 R48, [R121+0xa10] ;  /* 0x000a100079307984 */ /* 0x000e220000000c00 */
[----:B------:R-:W-:Y:S01]  /*1e20*/  LEA R158, R40, UR5, 0x2 ;  /* 0x00000005289e7c11 */ /* 0x000fe2000f8e10ff */
[C---:B---3--:R-:W-:Y:S01]  /*1e30*/  FFMA R163, R36.reuse, R44, R43 ;  /* 0x0000002c24a37223 */ /* 0x048fe2000000002b */
[C---:B------:R-:W-:Y:S01]  /*1e40*/  FFMA R154, R36.reuse, R45, R154 ;  /* 0x0000002d249a7223 */ /* 0x040fe2000000009a */
[----:B------:R-:W1:Y:S01]  /*1e50*/  LDS.64 R84, [R42+0x1100] ;  /* 0x001100002a547984 */ /* 0x000e620000000a00 */
[C---:B------:R-:W-:Y:S01]  /*1e60*/  FFMA R156, R36.reuse, R46, R53 ;  /* 0x0000002e249c7223 */ /* 0x040fe20000000035 */
[C---:B------:R-:W-:Y:S01]  /*1e70*/  FFMA R125, R41.reuse, R54, R125 ;  /* 0x00000036297d7223 */ /* 0x040fe2000000007d */
[----:B------:R-:W-:Y:S01]  /*1e80*/  FFMA R126, R41, R55, R118 ;  /* 0x00000037297e7223 */ /* 0x000fe20000000076 */
[----:B------:R-:W-:Y:S01]  /*1e90*/  FFMA R36, R36, R47, R52 ;  /* 0x0000002f24247223 */ /* 0x000fe20000000034 */
[----:B------:R-:W-:Y:S01]  /*1ea0*/  LDS.64 R114, [R158] ;  /* 0x000000009e727984 */ /* 0x000fe20000000a00 */
[----:B------:R-:W-:-:S03]  /*1eb0*/  IADD3 R120, PT, PT, R120, 0x8, RZ ;  /* 0x0000000878787810 */ /* 0x000fc60007ffe0ff */
[----:B------:R-:W2:Y:S01]  /*1ec0*/  LDS.128 R52, [R121+0xc10] ;  /* 0x000c100079347984 */ /* 0x000ea20000000c00 */
[----:B------:R-:W-:-:S03]  /*1ed0*/  ISETP.NE.AND P0, PT, R120, 0x22, PT ;  /* 0x000000227800780c */ /* 0x000fc60003f05270 */
[----:B------:R-:W3:Y:S04]  /*1ee0*/  LDS.64 R118, [R158+0x1100] ;  /* 0x001100009e767984 */ /* 0x000ee80000000a00 */
[----:B------:R-:W4:Y:S01]  /*1ef0*/  LDS.128 R40, [R121+0xe10] ;  /* 0x000e100079287984 */ /* 0x000f220000000c00 */
[----:B0-----:R-:W-:Y:S01]  /*1f00*/  FFMA R163, R48, R37, R163 ;  /* 0x0000002530a37223 */ /* 0x001fe200000000a3 */
[C---:B------:R-:W-:Y:S01]  /*1f10*/  FFMA R154, R37.reuse, R49, R154 ;  /* 0x00000031259a7223 */ /* 0x040fe2000000009a */
[----:B-1----:R-:W-:Y:S01]  /*1f20*/  FFMA R44, R44, R84, R57 ;  /* 0x000000542c2c7223 */ /* 0x002fe20000000039 */
[C---:B------:R-:W-:Y:S01]  /*1f30*/  FFMA R160, R84.reuse, R45, R113 ;  /* 0x0000002d54a07223 */ /* 0x040fe20000000071 */
[C---:B------:R-:W-:Y:S01]  /*1f40*/  FFMA R125, R84.reuse, R46, R125 ;  /* 0x0000002e547d7223 */ /* 0x040fe2000000007d */
[----:B------:R-:W-:Y:S01]  /*1f50*/  FFMA R126, R84, R47, R126 ;  /* 0x0000002f547e7223 */ /* 0x000fe2000000007e */
        /* <DEDUP_REMOVED lines=8> */
[-C--:B------:R-:W-:Y:S01]  /*1fe0*/  FFMA R36, R114, R53.reuse, R154 ;  /* 0x0000003572247223 */ /* 0x080fe2000000009a */
[----:B---3--:R-:W-:Y:S01]  /*1ff0*/  FFMA R52, R52, R118, R45 ;  /* 0x0000007634347223 */ /* 0x008fe2000000002d */
[C---:B------:R-:W-:Y:S01]  /*2000*/  FFMA R44, R118.reuse, R53, R49 ;  /* 0x00000035762c7223 */ /* 0x040fe20000000031 */
[----:B------:R-:W-:Y:S01]  /*2010*/  FFMA R54, R118, R54, R125 ;  /* 0x0000003676367223 */ /* 0x000fe2000000007d */
[-C--:B------:R-:W-:Y:S01]  /*2020*/  FFMA R84, R114, R55.reuse, R84 ;  /* 0x0000003772547223 */ /* 0x080fe20000000054 */
        /* <DEDUP_REMOVED lines=10> */
[----:B------:R-:W-:Y:S01]  /*20d0*/  LEA R52, R33, UR5, 0x2 ;  /* 0x0000000521347c11 */ /* 0x000fe2000f8e10ff */
[----:B------:R-:W-:Y:S01]  /*20e0*/  HFMA2 R120, -RZ, RZ, 0, 1.1920928955078125e-07 ;  /* 0x00000002ff787431 */ /* 0x000fe200000001ff */
[----:B------:R-:W-:-:S03]  /*20f0*/  LEA R53, R32, UR7, 0x2 ;  /* 0x0000000720357c11 */ /* 0x000fc6000f8e10ff */
        /* <DEDUP_REMOVED lines=20> */
.L_x_4:
        /* <DEDUP_REMOVED lines=116> */
.L_x_5:
        /* <DEDUP_REMOVED lines=19> */
[C---:B------:R-:W-:Y:S01]  /*2ab0*/  FFMA R89, R40.reuse, R115, R25 ;  /* 0x0000007328597223 */ /* 0x040fe20000000019 */
[----:B------:R-:W-:Y:S01]  /*2ac0*/  FFMA R125, R40, R119, R44 ;  /* 0x00000077287d7223 */ /* 0x000fe2000000002c */
        /* <DEDUP_REMOVED lines=23> */
[C---:B------:R-:W-:Y:S01]  /*2c40*/  FFMA R114, R61.reuse, R53, R114 ;  /* 0x000000353d727223 */ /* 0x040fe20000000072 */
[C---:B------:R-:W-:Y:S01]  /*2c50*/  FFMA R43, R61.reuse, R54, R43 ;  /* 0x000000363d2b7223 */ /* 0x040fe2000000002b */
[----:B------:R-:W-:Y:S01]  /*2c60*/  FFMA R52, R61, R55, R60 ;  /* 0x000000373d347223 */ /* 0x000fe2000000003c */
[----:B------:R-:W-:Y:S01]  /*2c70*/  IADD3 R40, PT, PT, R33, 0x6, R120 ;  /* 0x0000000621287810 */ /* 0x000fe20007ffe078 */
[----:B------:R-:W0:Y:S01]  /*2c80*/  LDS.64 R60, [R42+0x1100] ;  /* 0x001100002a3c7984 */ /* 0x000e220000000a00 */
[C---:B------:R-:W-:Y:S01]  /*2c90*/  FFMA R125, R41.reuse, R53, R90 ;  /* 0x00000035297d7223 */ /* 0x040fe2000000005a */
[----:B---3--:R-:W-:Y:S01]  /*2ca0*/  FFMA R130, R24, R44, R49 ;  /* 0x0000002c18827223 */ /* 0x008fe20000000031 */
[----:B------:R-:W-:Y:S01]  /*2cb0*/  LEA R158, R40, UR5, 0x2 ;  /* 0x00000005289e7c11 */ /* 0x000fe2000f8e10ff */
[----:B------:R-:W1:Y:S01]  /*2cc0*/  LDS.128 R48, [R121+0xa30] ;  /* 0x000a300079307984 */ /* 0x000e620000000c00 */
[C---:B------:R-:W-:Y:S01]  /*2cd0*/  FFMA R154, R24.reuse, R45, R114 ;  /* 0x0000002d189a7223 */ /* 0x040fe20000000072 */
        /* <DEDUP_REMOVED lines=12> */
[C---:B------:R-:W-:Y:S01]  /*2da0*/  FFMA R135, R60.reuse, R46, R135 ;  /* 0x0000002e3c877223 */ /* 0x040fe20000000087 */
[----:B------:R-:W-:Y:S01]  /*2db0*/  FFMA R90, R60, R47, R90 ;  /* 0x0000002f3c5a7223 */ /* 0x000fe2000000005a */
[C---:B-1----:R-:W-:Y:S01]  /*2dc0*/  FFMA R47, R48.reuse, R61, R44 ;  /* 0x0000003d302f7223 */ /* 0x042fe2000000002c */
[----:B------:R-:W-:Y:S01]  /*2dd0*/  FFMA R45, R48, R25, R130 ;  /* 0x00000019302d7223 */ /* 0x000fe20000000082 */
[C---:B------:R-:W-:Y:S01]  /*2de0*/  FFMA R154, R25.reuse, R49, R154 ;  /* 0x00000031199a7223 */ /* 0x040fe2000000009a */
[CC--:B------:R-:W-:Y:S01]  /*2df0*/  FFMA R89, R25.reuse, R50.reuse, R156 ;  /* 0x0000003219597223 */ /* 0x0c0fe2000000009c */
[----:B------:R-:W-:Y:S01]  /*2e00*/  FFMA R44, R25, R51, R24 ;  /* 0x00000033192c7223 */ /* 0x000fe20000000018 */
[C---:B------:R-:W-:Y:S01]  /*2e10*/  FFMA R49, R61.reuse, R49, R160 ;  /* 0x000000313d317223 */ /* 0x040fe200000000a0 */
[C---:B------:R-:W-:Y:S01]  /*2e20*/  FFMA R135, R61.reuse, R50, R135 ;  /* 0x000000323d877223 */ /* 0x040fe20000000087 */
[----:B------:R-:W-:Y:S01]  /*2e30*/  FFMA R46, R61, R51, R90 ;  /* 0x000000333d2e7223 */ /* 0x000fe2000000005a */
[C---:B--2---:R-:W-:Y:S01]  /*2e40*/  FFMA R25, R114.reuse, R52, R45 ;  /* 0x0000003472197223 */ /* 0x044fe2000000002d */
[C---:B------:R-:W-:Y:S01]  /*2e50*/  FFMA R89, R114.reuse, R54, R89 ;  /* 0x0000003672597223 */ /* 0x040fe20000000059 */
[C---:B------:R-:W-:Y:S01]  /*2e60*/  FFMA R90, R114.reuse, R55, R44 ;  /* 0x00000037725a7223 */ /* 0x040fe2000000002c */
[-C--:B------:R-:W-:Y:S01]  /*2e70*/  FFMA R24, R114, R53.reuse, R154 ;  /* 0x0000003572187223 */ /* 0x080fe2000000009a */
        /* <DEDUP_REMOVED lines=36> */
.L_x_6:
        /* <DEDUP_REMOVED lines=116> */
.L_x_7:
        /* <DEDUP_REMOVED lines=116> */
.L_x_8:
        /* <DEDUP_REMOVED lines=116> */
.L_x_9:
        /* <DEDUP_REMOVED lines=96> */
[----:B------:R-:W-:Y:S04]  /*4c80*/  LDS.64 R48, [R52+0x220] ;  /* 0x0002200034307984 */ /* 0x000fe80000000a00 */
        /* <DEDUP_REMOVED lines=19> */
.L_x_10:
[----:B------:R-:W-:Y:S02]  /*4dc0*/  IADD3 R40, PT, PT, R33, R120, RZ ;  /* 0x0000007821287210 */ /* 0x000fe40007ffe0ff */
[----:B------:R-:W-:Y:S02]  /*4dd0*/  LEA R121, R120, R32, 0x7 ;  /* 0x0000002078797211 */ /* 0x000fe400078e38ff */
[----:B------:R-:W-:Y:S02]  /*4de0*/  LEA R48, R40, UR5, 0x2 ;  /* 0x0000000528307c11 */ /* 0x000fe4000f8e10ff */
[----:B------:R-:W-:Y:S02]  /*4df0*/  LEA R121, R121, UR7, 0x2 ;  /* 0x0000000779797c11 */ /* 0x000fe4000f8e10ff */
[----:B------:R-:W-:Y:S01]  /*4e00*/  IADD3 R49, PT, PT, R33, 0x2, R120 ;  /* 0x0000000221317810 */ /* 0x000fe20007ffe078 */
[----:B------:R-:W-:Y:S03]  /*4e10*/  LDS.64 R114, [R48+0x220] ;  /* 0x0002200030727984 */ /* 0x000fe60000000a00 */
[----:B------:R-:W-:Y:S01]  /*4e20*/  LEA R156, R49, UR5, 0x2 ;  /* 0x00000005319c7c11 */ /* 0x000fe2000f8e10ff */
        /* <DEDUP_REMOVED lines=15> */
[----:B------:R-:W-:Y:S01]  /*4f20*/  LDS.64 R70, [R156+0x220] ;  /* 0x000220009c467984 */ /* 0x000fe20000000a00 */
        /* <DEDUP_REMOVED lines=9> */
[----:B------:R-:W-:Y:S04]  /*4fc0*/  LDS.64 R14, [R42+0x220] ;  /* 0x000220002a0e7984 */ /* 0x000fe80000000a00 */
        /* <DEDUP_REMOVED lines=25> */
[----:B------:R-:W-:Y:S01]  /*5160*/  LDS.64 R114, [R158+0x220] ;  /* 0x000220009e727984 */ /* 0x000fe20000000a00 */
        /* <DEDUP_REMOVED lines=37> */
[----:B------:R-:W-:Y:S04]  /*53c0*/  LDS.64 R48, [R52+0x220] ;  /* 0x0002200034307984 */ /* 0x000fe80000000a00 */
        /* <DEDUP_REMOVED lines=19> */
.L_x_11:
[----:B------:R-:W-:Y:S02]  /*5500*/  IADD3 R40, PT, PT, R33, R120, RZ ;  /* 0x0000007821287210 */ /* 0x000fe40007ffe0ff */
[----:B------:R-:W-:Y:S02]  /*5510*/  LEA R121, R120, R32, 0x7 ;  /* 0x0000002078797211 */ /* 0x000fe400078e38ff */
[----:B------:R-:W-:Y:S02]  /*5520*/  LEA R48, R40, UR5, 0x2 ;  /* 0x0000000528307c11 */ /* 0x000fe4000f8e10ff */
[----:B------:R-:W-:Y:S02]  /*5530*/  LEA R121, R121, UR7, 0x2 ;  /* 0x0000000779797c11 */ /* 0x000fe4000f8e10ff */
[----:B------:R-:W-:Y:S01]  /*5540*/  IADD3 R49, PT, PT, R33, 0x2, R120 ;  /* 0x0000000221317810 */ /* 0x000fe20007ffe078 */
[----:B------:R-:W-:Y:S03]  /*5550*/  LDS.64 R114, [R48+0x220] ;  /* 0x0002200030727984 */ /* 0x000fe60000000a00 */
        /* <DEDUP_REMOVED lines=110> */
.L_x_12:
        /* <DEDUP_REMOVED lines=116> */
.L_x_13:
        /* <DEDUP_REMOVED lines=116> */
.L_x_14:
        /* <DEDUP_REMOVED lines=116> */
.L_x_15:
        /* <DEDUP_REMOVED lines=45> */
[CC--:B------:R-:W-:Y:S01]  /*74d0*/  FFMA R43, R81.reuse, R54.reuse, R43 ;  /* 0x00000036512b7223 */ /* 0x0c0fe2000000002b */
        /* <DEDUP_REMOVED lines=70> */
.L_x_16:
        /* <DEDUP_REMOVED lines=9> */
[----:B------:R-:W2:Y:S04]  /*79d0*/  LDS.128 R44, [R125+0x260] ;  /* 0x000260007d2c7984 */ /* 0x000ea80000000c00 */
[----:B------:R-:W-:Y:S01]  /*79e0*/  LDS.64 R120, [R156+0x220] ;  /* 0x000220009c787984 */ /* 0x000fe20000000a00 */
[C---:B0-----:R-:W-:Y:S01]  /*79f0*/  FFMA R50, R114.reuse, R41, R38 ;  /* 0x0000002972327223 */ /* 0x041fe20000000026 */
[C---:B------:R-:W-:Y:S01]  /*7a00*/  FFMA R39, R114.reuse, R40, R39 ;  /* 0x0000002872277223 */ /* 0x040fe20000000027 */
[C---:B------:R-:W-:Y:S01]  /*7a10*/  FFMA R38, R114.reuse, R42, R127 ;  /* 0x0000002a72267223 */ /* 0x040fe2000000007f */
[----:B------:R-:W-:Y:S01]  /*7a20*/  FFMA R112, R114, R43, R112 ;  /* 0x0000002b72707223 */ /* 0x000fe20000000070 */
[----:B-1----:R-:W-:Y:S01]  /*7a30*/  FFMA R40, R40, R118, R123 ;  /* 0x0000007628287223 */ /* 0x002fe2000000007b */
[C---:B------:R-:W-:Y:S01]  /*7a40*/  FFMA R52, R118.reuse, R41, R157 ;  /* 0x0000002976347223 */ /* 0x040fe2000000009d */
[----:B------:R-:W-:Y:S01]  /*7a50*/  FFMA R42, R118, R42, R86 ;  /* 0x0000002a762a7223 */ /* 0x000fe20000000056 */
[----:B------:R-:W-:Y:S01]  /*7a60*/  IADD3 R86, PT, PT, R33, 0x4, R154 ;  /* 0x0000000421567810 */ /* 0x000fe20007ffe09a */
[----:B--2---:R-:W-:Y:S01]  /*7a70*/  FFMA R114, R115, R45, R50 ;  /* 0x0000002d73727223 */ /* 0x004fe20000000032 */
[C---:B------:R-:W-:Y:S01]  /*7a80*/  FFMA R123, R44.reuse, R115, R39 ;  /* 0x000000732c7b7223 */ /* 0x040fe20000000027 */
[----:B------:R-:W-:Y:S01]  /*7a90*/  FFMA R127, R44, R119, R40 ;  /* 0x000000772c7f7223 */ /* 0x000fe20000000028 */
[----:B------:R-:W-:Y:S01]  /*7aa0*/  FFMA R157, R119, R45, R52 ;  /* 0x0000002d779d7223 */ /* 0x000fe20000000034 */
[----:B------:R-:W0:Y:S01]  /*7ab0*/  LDS.128 R48, [R125+0x460] ;  /* 0x000460007d307984 */ /* 0x000e220000000c00 */
[----:B------:R-:W-:Y:S01]  /*7ac0*/  LEA R86, R86, UR5, 0x2 ;  /* 0x0000000556567c11 */ /* 0x000fe2000f8e10ff */
[----:B------:R-:W-:Y:S01]  /*7ad0*/  FFMA R118, R118, R43, R152 ;  /* 0x0000002b76767223 */ /* 0x000fe20000000098 */
[-C--:B------:R-:W-:Y:S01]  /*7ae0*/  FFMA R152, R115, R46.reuse, R38 ;  /* 0x0000002e73987223 */ /* 0x080fe20000000026 */
[----:B------:R-:W1:Y:S01]  /*7af0*/  LDS.64 R44, [R156+0x1320] ;  /* 0x001320009c2c7984 */ /* 0x000e620000000a00 */
[----:B------:R-:W-:Y:S01]  /*7b00*/  FFMA R46, R119, R46, R42 ;  /* 0x0000002e772e7223 */ /* 0x000fe2000000002a */
[-C--:B------:R-:W-:Y:S01]  /*7b10*/  FFMA R112, R115, R47.reuse, R112 ;  /* 0x0000002f73707223 */ /* 0x080fe20000000070 */
[----:B------:R-:W-:Y:S01]  /*7b20*/  FFMA R118, R119, R47, R118 ;  /* 0x0000002f77767223 */ /* 0x000fe20000000076 */
        /* <DEDUP_REMOVED lines=22> */
[C---:B---3--:R-:W-:Y:S01]  /*7c90*/  FFMA R152, R38.reuse, R40, R49 ;  /* 0x0000002826987223 */ /* 0x048fe20000000031 */
[----:B------:R-:W1:Y:S01]  /*7ca0*/  LDS.128 R44, [R125+0xa60] ;  /* 0x000a60007d2c7984 */ /* 0x000e620000000c00 */
[C---:B------:R-:W-:Y:S01]  /*7cb0*/  FFMA R156, R38.reuse, R41, R114 ;  /* 0x00000029269c7223 */ /* 0x040fe20000000072 */
[C---:B------:R-:W-:Y:S01]  /*7cc0*/  FFMA R158, R38.reuse, R42, R51 ;  /* 0x0000002a269e7223 */ /* 0x040fe20000000033 */
        /* <DEDUP_REMOVED lines=59> */
.L_x_17:
[C---:B------:R-:W-:Y:S02]  /*8080*/  IADD3 R40, PT, PT, R33.reuse, R154, RZ ;  /* 0x0000009a21287210 */ /* 0x040fe40007ffe0ff */
[----:B------:R-:W-:Y:S02]  /*8090*/  LEA R156, R154, R32, 0x7 ;  /* 0x000000209a9c7211 */ /* 0x000fe400078e38ff */
[----:B------:R-:W-:Y:S02]  /*80a0*/  LEA R48, R40, UR5, 0x2 ;  /* 0x0000000528307c11 */ /* 0x000fe4000f8e10ff */
[----:B------:R-:W-:Y:S02]  /*80b0*/  LEA R156, R156, UR7, 0x2 ;  /* 0x000000079c9c7c11 */ /* 0x000fe4000f8e10ff */
[----:B------:R-:W-:Y:S01]  /*80c0*/  IADD3 R49, PT, PT, R33, 0x2, R154 ;  /* 0x0000000221317810 */ /* 0x000fe20007ffe09a */
        /* <DEDUP_REMOVED lines=8> */
[C---:B-1----:R-:W-:Y:S01]  /*8150*/  FFMA R50, R120.reuse, R41, R159 ;  /* 0x0000002978327223 */ /* 0x042fe2000000009f */
[----:B------:R-:W-:Y:S01]  /*8160*/  FFMA R42, R120, R42, R88 ;  /* 0x0000002a782a7223 */ /* 0x000fe20000000058 */
[----:B------:R-:W-:Y:S01]  /*8170*/  LEA R88, R49, UR5, 0x2 ;  /* 0x0000000531587c11 */ /* 0x000fe2000f8e10ff */
[----:B------:R-:W-:Y:S01]  /*8180*/  FFMA R40, R40, R120, R131 ;  /* 0x0000007828287223 */ /* 0x000fe20000000083 */
[----:B------:R-:W-:Y:S01]  /*8190*/  FFMA R120, R120, R43, R124 ;  /* 0x0000002b78787223 */ /* 0x000fe2000000007c */
[----:B--2---:R-:W-:Y:S01]  /*81a0*/  FFMA R133, R121, R45, R50 ;  /* 0x0000002d79857223 */ /* 0x004fe20000000032 */
[----:B------:R-:W-:Y:S01]  /*81b0*/  IADD3 R118, PT, PT, R33, 0x4, R154 ;  /* 0x0000000421767810 */ /* 0x000fe20007ffe09a */
[----:B------:R-:W-:Y:S01]  /*81c0*/  LDS.64 R124, [R88+0x220] ;  /* 0x00022000587c7984 */ /* 0x000fe20000000a00 */
[C---:B------:R-:W-:Y:S01]  /*81d0*/  FFMA R129, R44.reuse, R119, R129 ;  /* 0x000000772c817223 */ /* 0x040fe20000000081 */
[----:B------:R-:W-:Y:S01]  /*81e0*/  FFMA R131, R44, R121, R40 ;  /* 0x000000792c837223 */ /* 0x000fe20000000028 */
[C---:B------:R-:W-:Y:S01]  /*81f0*/  FFMA R56, R119.reuse, R45, R56 ;  /* 0x0000002d77387223 */ /* 0x040fe20000000038 */
[----:B------:R-:W0:Y:S01]  /*8200*/  LDS.128 R48, [R156+0x470] ;  /* 0x000470009c307984 */ /* 0x000e220000000c00 */
[-C--:B------:R-:W-:Y:S01]  /*8210*/  FFMA R159, R119, R46.reuse, R52 ;  /* 0x0000002e779f7223 */ /* 0x080fe20000000034 */
[----:B------:R-:W-:Y:S01]  /*8220*/  LEA R118, R118, UR5, 0x2 ;  /* 0x0000000576767c11 */ /* 0x000fe2000f8e10ff */
[C---:B------:R-:W-:Y:S01]  /*8230*/  FFMA R46, R121.reuse, R46, R42 ;  /* 0x0000002e792e7223 */ /* 0x040fe2000000002a */
[----:B------:R-:W1:Y:S01]  /*8240*/  LDS.64 R44, [R88+0x1320] ;  /* 0x00132000582c7984 */ /* 0x000e620000000a00 */
[-C--:B------:R-:W-:Y:S01]  /*8250*/  FFMA R120, R121, R47.reuse, R120 ;  /* 0x0000002f79787223 */ /* 0x080fe20000000078 */
[----:B------:R-:W-:-:S02]  /*8260*/  FFMA R116, R119, R47, R116 ;  /* 0x0000002f77747223 */ /* 0x000fc40000000074 */
[----:B------:R-:W2:Y:S04]  /*8270*/  LDS.128 R52, [R156+0x670] ;  /* 0x000670009c347984 */ /* 0x000ea80000000c00 */
[----:B------:R-:W-:Y:S04]  /*8280*/  LDS.64 R114, [R118+0x220] ;  /* 0x0002200076727984 */ /* 0x000fe80000000a00 */
[----:B------:R-:W3:Y:S04]  /*8290*/  LDS.128 R40, [R156+0x870] ;  /* 0x000870009c287984 */ /* 0x000ee80000000c00 */
[----:B------:R-:W4:Y:S01]  /*82a0*/  LDS.64 R118, [R118+0x1320] ;  /* 0x0013200076767984 */ /* 0x000f220000000a00 */
        /* <DEDUP_REMOVED lines=9> */
[----:B------:R-:W-:Y:S01]  /*8340*/  IADD3 R44, PT, PT, R33, 0x6, R154 ;  /* 0x00000006212c7810 */ /* 0x000fe20007ffe09a */
[----:B------:R-:W-:Y:S01]  /*8350*/  FFMA R129, R52, R45, R48 ;  /* 0x0000002d34817223 */ /* 0x000fe20000000030 */
[CC--:B------:R-:W-:Y:S01]  /*8360*/  FFMA R48, R125.reuse, R53.reuse, R56 ;  /* 0x000000357d307223 */ /* 0x0c0fe20000000038 */
[-C--:B------:R-:W-:Y:S01]  /*8370*/  FFMA R49, R125, R54.reuse, R159 ;  /* 0x000000367d317223 */ /* 0x080fe2000000009f */
[C---:B------:R-:W-:Y:S01]  /*8380*/  FFMA R131, R45.reuse, R53, R88 ;  /* 0x000000352d837223 */ /* 0x040fe20000000058 */
[----:B------:R-:W-:Y:S01]  /*8390*/  FFMA R133, R45, R54, R46 ;  /* 0x000000362d857223 */ /* 0x000fe2000000002e */
[-C--:B------:R-:W-:Y:S01]  /*83a0*/  FFMA R124, R125, R55.reuse, R124 ;  /* 0x000000377d7c7223 */ /* 0x080fe2000000007c */
[----:B------:R-:W-:Y:S01]  /*83b0*/  FFMA R56, R45, R55, R120 ;  /* 0x000000372d387223 */ /* 0x000fe20000000078 */
[----:B------:R-:W-:Y:S01]  /*83c0*/  LEA R158, R44, UR5, 0x2 ;  /* 0x000000052c9e7c11 */ /* 0x000fe2000f8e10ff */
[C---:B---3--:R-:W-:Y:S01]  /*83d0*/  FFMA R159, R114.reuse, R40, R47 ;  /* 0x00000028729f7223 */ /* 0x048fe2000000002f */
[C---:B------:R-:W-:Y:S01]  /*83e0*/  FFMA R88, R114.reuse, R41, R48 ;  /* 0x0000002972587223 */ /* 0x040fe20000000030 */
[----:B------:R-:W0:Y:S01]  /*83f0*/  LDS.128 R44, [R156+0xa70] ;  /* 0x000a70009c2c7984 */ /* 0x000e220000000c00 */
[C---:B------:R-:W-:Y:S01]  /*8400*/  FFMA R116, R114.reuse, R42, R49 ;  /* 0x0000002a72747223 */ /* 0x040fe20000000031 */
[----:B------:R-:W-:Y:S01]  /*8410*/  FFMA R114, R114, R43, R124 ;  /* 0x0000002b72727223 */ /* 0x000fe2000000007c */
[----:B------:R-:W-:Y:S01]  /*8420*/  IADD3 R154, PT, PT, R154, 0x8, RZ ;  /* 0x000000089a9a7810 */ /* 0x000fe20007ffe0ff */
[----:B------:R-:W-:Y:S01]  /*8430*/  LDS.64 R120, [R158+0x220] ;  /* 0x000220009e787984 */ /* 0x000fe20000000a00 */
[----:B----4-:R-:W-:Y:S01]  /*8440*/  FFMA R40, R40, R118, R129 ;  /* 0x0000007628287223 */ /* 0x010fe20000000081 */
[----:B------:R-:W-:Y:S01]  /*8450*/  FFMA R160, R118, R41, R131 ;  /* 0x0000002976a07223 */ /* 0x000fe20000000083 */
[----:B------:R-:W-:Y:S01]  /*8460*/  ISETP.NE.AND P0, PT, R154, 0x22, PT ;  /* 0x000000229a00780c */ /* 0x000fe20003f05270 */
[----:B------:R-:W1:Y:S01]  /*8470*/  LDS.128 R48, [R156+0xc70] ;  /* 0x000c70009c307984 */ /* 0x000e620000000c00 */
[C---:B------:R-:W-:Y:S01]  /*8480*/  FFMA R133, R118.reuse, R42, R133 ;  /* 0x0000002a76857223 */ /* 0x040fe20000000085 */
[----:B------:R-:W-:-:S02]  /*8490*/  FFMA R56, R118, R43, R56 ;  /* 0x0000002b76387223 */ /* 0x000fc40000000038 */
[----:B------:R-:W2:Y:S04]  /*84a0*/  LDS.64 R124, [R158+0x1320] ;  /* 0x001320009e7c7984 */ /* 0x000ea80000000a00 */
[----:B------:R-:W3:Y:S01]  /*84b0*/  LDS.128 R52, [R156+0xe70] ;  /* 0x000e70009c347984 */ /* 0x000ee20000000c00 */
[C---:B0-----:R-:W-:Y:S01]  /*84c0*/  FFMA R129, R44.reuse, R115, R159 ;  /* 0x000000732c817223 */ /* 0x041fe2000000009f */
[C---:B------:R-:W-:Y:S01]  /*84d0*/  FFMA R88, R115.reuse, R45, R88 ;  /* 0x0000002d73587223 */ /* 0x040fe20000000058 */
[-C--:B------:R-:W-:Y:S01]  /*84e0*/  FFMA R43, R115, R46.reuse, R116 ;  /* 0x0000002e732b7223 */ /* 0x080fe20000000074 */
[----:B------:R-:W-:Y:S01]  /*84f0*/  FFMA R41, R44, R119, R40 ;  /* 0x000000772c297223 */ /* 0x000fe20000000028 */
[C---:B------:R-:W-:Y:S01]  /*8500*/  FFMA R45, R119.reuse, R45, R160 ;  /* 0x0000002d772d7223 */ /* 0x040fe200000000a0 */
[----:B------:R-:W-:Y:S01]  /*8510*/  FFMA R131, R119, R46, R133 ;  /* 0x0000002e77837223 */ /* 0x000fe20000000085 */
[-C--:B------:R-:W-:Y:S01]  /*8520*/  FFMA R114, R115, R47.reuse, R114 ;  /* 0x0000002f73727223 */ /* 0x080fe20000000072 */
[----:B------:R-:W-:Y:S01]  /*8530*/  FFMA R42, R119, R47, R56 ;  /* 0x0000002f772a7223 */ /* 0x000fe20000000038 */
[C---:B-1----:R-:W-:Y:S01]  /*8540*/  FFMA R129, R120.reuse, R48, R129 ;  /* 0x0000003078817223 */ /* 0x042fe20000000081 */
[C---:B------:R-:W-:Y:S01]  /*8550*/  FFMA R133, R120.reuse, R50, R43 ;  /* 0x0000003278857223 */ /* 0x040fe2000000002b */
[C---:B------:R-:W-:Y:S01]  /*8560*/  FFMA R56, R120.reuse, R49, R88 ;  /* 0x0000003178387223 */ /* 0x040fe20000000058 */
[----:B------:R-:W-:Y:S01]  /*8570*/  FFMA R116, R120, R51, R114 ;  /* 0x0000003378747223 */ /* 0x000fe20000000072 */
[----:B--2---:R-:W-:Y:S01]  /*8580*/  FFMA R48, R48, R124, R41 ;  /* 0x0000007c30307223 */ /* 0x004fe20000000029 */
[C---:B------:R-:W-:Y:S01]  /*8590*/  FFMA R40, R124.reuse, R49, R45 ;  /* 0x000000317c287223 */ /* 0x040fe2000000002d */
[C---:B------:R-:W-:Y:S01]  /*85a0*/  FFMA R50, R124.reuse, R50, R131 ;  /* 0x000000327c327223 */ /* 0x040fe20000000083 */
[----:B------:R-:W-:Y:S01]  /*85b0*/  FFMA R124, R124, R51, R42 ;  /* 0x000000337c7c7223 */ /* 0x000fe2000000002a */
[C---:B---3--:R-:W-:Y:S01]  /*85c0*/  FFMA R129, R52.reuse, R121, R129 ;  /* 0x0000007934817223 */ /* 0x048fe20000000081 */
        /* <DEDUP_REMOVED lines=8> */
[----:B------:R-:W-:Y:S01]  /*8650*/  HFMA2 R33, -RZ, RZ, 0, 5.9604644775390625e-08 ;  /* 0x00000001ff217431 */ /* 0x000fe200000001ff */
[----:B------:R-:W-:Y:S01]  /*8660*/  UPLOP3.LUT UP0, UPT, UPT, UPT, UPT, 0x40, 0x4 ;  /* 0x000000000004789c */ /* 0x000fe20003f0e870 */
[----:B------:R-:W-:Y:S10]  /*8670*/  BRA.U UP1, `(.L_x_18) ;  /* 0xffffff8901b47547 */ /* 0x000ff4000b83ffff */
[----:B------:R-:W-:-:S04]  /*8680*/  UIADD3 UR4, UPT, UPT, UR4, 0x1, URZ ;  /* 0x0000000104047890 */ /* 0x000fc8000fffe0ff */
[----:B------:R-:W-:-:S09]  /*8690*/  UISETP.NE.AND UP0, UPT, UR4, 0x8, UPT ;  /* 0x000000080400788c */ /* 0x000fd2000bf05270 */
[----:B------:R-:W-:Y:S05]  /*86a0*/  BRA.U UP0, `(.L_x_19) ;  /* 0xffffff7d00847547 */ /* 0x000fea000b83ffff */
[----:B------:R-:W0:Y:S01]  /*86b0*/  LDCU.64 UR4, c[0x0][0x398] ;  /* 0x00007300ff0477ac */ /* 0x000e220008000a00 */
[----:B------:R-:W-:-:S04]  /*86c0*/  SHF.L.U32 R2, R0, 0x7, RZ ;  /* 0x0000000700027819 */ /* 0x000fc800000006ff */
[----:B------:R-:W-:-:S04]  /*86d0*/  LOP3.LUT R2, R2, 0x180, RZ, 0xc0, !PT ;  /* 0x0000018002027812 */ /* 0x000fc800078ec0ff */
[----:B0-----:R-:W-:-:S04]  /*86e0*/  IADD3 R32, P0, PT, R2, UR4, RZ ;  /* 0x0000000402207c10 */ /* 0x001fc8000ff1e0ff */
[----:B------:R-:W-:-:S05]  /*86f0*/  IADD3.X R33, PT, PT, RZ, UR5, RZ, P0, !PT ;  /* 0x00000005ff217c10 */ /* 0x000fca00087fe4ff */
[----:B------:R-:W2:Y:S04]  /*8700*/  LDG.E.CONSTANT R120, desc[UR8][R32.64] ;  /* 0x0000000820787981 */ /* 0x000ea8000c1e9900 */
[----:B------:R-:W3:Y:S04]  /*8710*/  LDG.E.CONSTANT R119, desc[UR8][R32.64+0x4] ;  /* 0x0000040820777981 */ /* 0x000ee8000c1e9900 */
[----:B------:R-:W4:Y:S01]  /*8720*/  LDG.E.CONSTANT R118, desc[UR8][R32.64+0x8] ;  /* 0x0000080820767981 */ /* 0x000f22000c1e9900 */
[----:B------:R-:W0:Y:S03]  /*8730*/  S2R R30, SR_CTAID.X ;  /* 0x00000000001e7919 */ /* 0x000e260000002500 */
[----:B------:R-:W5:Y:S04]  /*8740*/  LDG.E.CONSTANT R114, desc[UR8][R32.64+0x10] ;  /* 0x0000100820727981 */ /* 0x000f68000c1e9900 */
[----:B------:R-:W5:Y:S04]  /*8750*/  LDG.E.CONSTANT R55, desc[UR8][R32.64+0x14] ;  /* 0x0000140820377981 */ /* 0x000f68000c1e9900 */
[----:B------:R-:W5:Y:S04]  /*8760*/  LDG.E.CONSTANT R53, desc[UR8][R32.64+0x1c] ;  /* 0x00001c0820357981 */ /* 0x000f68000c1e9900 */
[----:B------:R-:W5:Y:S04]  /*8770*/  LDG.E.CONSTANT R52, desc[UR8][R32.64+0x20] ;  /* 0x0000200820347981 */ /* 0x000f68000c1e9900 */
[----:B------:R-:W5:Y:S04]  /*8780*/  LDG.E.CONSTANT R51, desc[UR8][R32.64+0x24] ;  /* 0x0000240820337981 */ /* 0x000f68000c1e9900 */
[----:B------:R-:W5:Y:S01]  /*8790*/  LDG.E.CONSTANT R49, desc[UR8][R32.64+0x2c] ;  /* 0x00002c0820317981 */ /* 0x000f62000c1e9900 */
[----:B------:R-:W-:-:S03]  /*87a0*/  SHF.L.U32 R2, R0, 0x9, RZ ;  /* 0x0000000900027819 */ /* 0x000fc600000006ff */
[----:B------:R-:W5:Y:S04]  /*87b0*/  LDG.E.CONSTANT R48, desc[UR8][R32.64+0x30] ;  /* 0x0000300820307981 */ /* 0x000f68000c1e9900 */
[----:B------:R-:W5:Y:S01]  /*87c0*/  LDG.E.CONSTANT R47, desc[UR8][R32.64+0x34] ;  /* 0x00003408202f7981 */ /* 0x000f62000c1e9900 */
[C---:B0-----:R-:W-:Y:S02]  /*87d0*/  SHF.L.U32 R28, R30.reuse, 0xa, RZ ;  /* 0x0000000a1e1c7819 */ /* 0x041fe400000006ff */
[----:B------:R-:W-:Y:S01]  /*87e0*/  SHF.L.U32 R30, R30, 0x8, RZ ;  /* 0x000000081e1e7819 */ /* 0x000fe200000006ff */
[----:B------:R-:W5:Y:S01]  /*87f0*/  LDG.E.CONSTANT R45, desc[UR8][R32.64+0x3c] ;  /* 0x00003c08202d7981 */ /* 0x000f62000c1e9900 */
[----:B------:R-:W-:Y:S02]  /*8800*/  LOP3.LUT R29, R28, 0x7ffff000, RZ, 0xc0, !PT ;  /* 0x7ffff0001c1d7812 */ /* 0x000fe400078ec0ff */
[----:B------:R-:W-:Y:S01]  /*8810*/  LOP3.LUT R2, R2, 0x7e000, RZ, 0xc0, !PT ;  /* 0x0007e00002027812 */ /* 0x000fe200078ec0ff */
[----:B------:R-:W5:Y:S01]  /*8820*/  LDG.E.CONSTANT R44, desc[UR8][R32.64+0x40] ;  /* 0x00004008202c7981 */ /* 0x000f62000c1e9900 */
[----:B------:R-:W-:-:S03]  /*8830*/  LOP3.LUT R30, R30, 0x300, RZ, 0xc0, !PT ;  /* 0x000003001e1e7812 */ /* 0x000fc600078ec0ff */
[----:B------:R-:W5:Y:S01]  /*8840*/  LDG.E.CONSTANT R46, desc[UR8][R32.64+0x38] ;  /* 0x00003808202e7981 */ /* 0x000f62000c1e9900 */
[----:B------:R-:W-:Y:S02]  /*8850*/  IADD3 R121, PT, PT, R30, R2, R29 ;  /* 0x000000021e797210 */ /* 0x000fe40007ffe01d */
[----:B------:R-:W0:Y:S01]  /*8860*/  LDC.64 R28, c[0x0][0x390] ;  /* 0x0000e400ff1c7b82 */ /* 0x000e220000000a00 */
[----:B------:R-:W5:Y:S01]  /*8870*/  LDG.E.CONSTANT R43, desc[UR8][R32.64+0x44] ;  /* 0x00004408202b7981 */ /* 0x000f62000c1e9900 */
[----:B------:R-:W-:-:S03]  /*8880*/  SHF.L.U32 R0, R0, 0x8, RZ ;  /* 0x0000000800007819 */ /* 0x000fc600000006ff */
[----:B------:R-:W5:Y:S04]  /*8890*/  LDG.E.CONSTANT R41, desc[UR8][R32.64+0x4c] ;  /* 0x00004c0820297981 */ /* 0x000f68000c1e9900 */
[----:B------:R-:W5:Y:S01]  /*88a0*/  LDG.E.CONSTANT R42, desc[UR8][R32.64+0x48] ;  /* 0x00004808202a7981 */ /* 0x000f62000c1e9900 */
[----:B------:R-:W-:Y:S02]  /*88b0*/  LOP3.LUT R31, R31, 0xe0, RZ, 0xc0, !PT ;  /* 0x000000e01f1f7812 */ /* 0x000fe400078ec0ff */
[----:B------:R-:W-:Y:S01]  /*88c0*/  LOP3.LUT R0, R0, 0x800, RZ, 0xc0, !PT ;  /* 0x0000080000007812 */ /* 0x000fe200078ec0ff */
[----:B------:R-:W5:Y:S04]  /*88d0*/  LDG.E.CONSTANT R40, desc[UR8][R32.64+0x50] ;  /* 0x0000500820287981 */ /* 0x000f68000c1e9900 */
[----:B------:R-:W5:Y:S04]  /*88e0*/  LDG.E.CONSTANT R115, desc[UR8][R32.64+0xc] ;  /* 0x00000c0820737981 */ /* 0x000f68000c1e9900 */
[----:B------:R-:W5:Y:S01]  /*88f0*/  LDG.E.CONSTANT R30, desc[UR8][R32.64+0x54] ;  /* 0x00005408201e7981 */ /* 0x000f62000c1e9900 */
[----:B------:R-:W-:-:S03]  /*8900*/  IADD3 R31, PT, PT, R0, R121, R31 ;  /* 0x00000079001f7210 */ /* 0x000fc60007ffe01f */
[----:B------:R-:W5:Y:S02]  /*8910*/  LDG.E.CONSTANT R2, desc[UR8][R32.64+0x58] ;  /* 0x0000580820027981 */ /* 0x000f64000c1e9900 */
[----:B0-----:R-:W-:Y:S02]  /*8920*/  IMAD.WIDE.U32 R28, R31, 0x4, R28 ;  /* 0x000000041f1c7825 */ /* 0x001fe400078e001c */
[----:B------:R-:W5:Y:S04]  /*8930*/  LDG.E.CONSTANT R50, desc[UR8][R32.64+0x28] ;  /* 0x0000280820327981 */ /* 0x000f68000c1e9900 */
[----:B------:R-:W5:Y:S01]  /*8940*/  LDG.E.CONSTANT R54, desc[UR8][R32.64+0x18] ;  /* 0x0000180820367981 */ /* 0x000f62000c1e9900 */
[--C-:B--2---:R-:W-:Y:S01]  /*8950*/  FADD R0, R27, R120.reuse ;  /* 0x000000781b007221 */ /* 0x104fe20000000000 */
[----:B------:R-:W-:-:S02]  /*8960*/  FADD R3, R3, R120 ;  /* 0x0000007803037221 */ /* 0x000fc40000000000 */
[----:B------:R-:W2:Y:S01]  /*8970*/  LDG.E.CONSTANT R27, desc[UR8][R32.64+0x5c] ;  /* 0x00005c08201b7981 */ /* 0x000ea2000c1e9900 */
[----:B------:R-:W-:Y:S01]  /*8980*/  FADD R121, R15, R120 ;  /* 0x000000780f797221 */ /* 0x000fe20000000000 */
[----:B------:R-:W-:Y:S01]  /*8990*/  FMNMX R31, RZ, R0, !PT ;  /* 0x00000000ff1f7209 */ /* 0x000fe20007800000 */
[----:B---3--:R-:W-:Y:S01]  /*89a0*/  FADD R14, R14, R119 ;  /* 0x000000770e0e7221 */ /* 0x008fe20000000000 */
[----:B------:R-:W3:Y:S01]  /*89b0*/  LDG.E.CONSTANT R0, desc[UR8][R32.64+0x60] ;  /* 0x0000600820007981 */ /* 0x000ee2000c1e9900 */
[----:B------:R-:W-:-:S03]  /*89c0*/  FMNMX R15, RZ, R3, !PT ;  /* 0x00000003ff0f7209 */ /* 0x000fc60007800000 */
[----:B------:R-:W3:Y:S01]  /*89d0*/  LDG.E.CONSTANT R3, desc[UR8][R32.64+0x64] ;  /* 0x0000640820037981 */ /* 0x000ee2000c1e9900 */
[--C-:B------:R-:W-:Y:S01]  /*89e0*/  FADD R26, R26, R119.reuse ;  /* 0x000000771a1a7221 */ /* 0x100fe20000000000 */
[--C-:B------:R-:W-:Y:S01]  /*89f0*/  FADD R111, R111, R119.reuse ;  /* 0x000000776f6f7221 */ /* 0x100fe20000000000 */
[----:B------:R-:W-:Y:S01]  /*8a00*/  FADD R145, R145, R119 ;  /* 0x0000007791917221 */ /* 0x000fe20000000000 */
[----:B------:R0:W-:Y:S01]  /*8a10*/  STG.E desc[UR8][R28.64+0x10000], R15 ;  /* 0x0100000f1c007986 */ /* 0x0001e2000c101908 */
[----:B------:R-:W-:Y:S01]  /*8a20*/  FMNMX R119, RZ, R14, !PT ;  /* 0x0000000eff777209 */ /* 0x000fe20007800000 */
[----:B------:R-:W-:Y:S02]  /*8a30*/  FADD R71, R71, R120 ;  /* 0x0000007847477221 */ /* 0x000fe40000000000 */
[----:B------:R-:W3:Y:S01]  /*8a40*/  LDG.E.CONSTANT R14, desc[UR8][R32.64+0x68] ;  /* 0x00006808200e7981 */ /* 0x000ee2000c1e9900 */
[--C-:B----4-:R-:W-:Y:S01]  /*8a50*/  FADD R83, R83, R118.reuse ;  /* 0x0000007653537221 */ /* 0x110fe20000000000 */
[--C-:B------:R-:W-:Y:S01]  /*8a60*/  FADD R161, R161, R118.reuse ;  /* 0x00000076a1a17221 */ /* 0x100fe20000000000 */
[--C-:B------:R-:W-:Y:S01]  /*8a70*/  FADD R99, R99, R118.reuse ;  /* 0x0000007663637221 */ /* 0x100fe20000000000 */
[----:B------:R1:W-:Y:S04]  /*8a80*/  STG.E desc[UR8][R28.64], R31 ;  /* 0x0000001f1c007986 */ /* 0x0003e8000c101908 */
[----:B0-----:R-:W4:Y:S01]  /*8a90*/  LDG.E.CONSTANT R15, desc[UR8][R32.64+0x6c] ;  /* 0x00006c08200f7981 */ /* 0x001f22000c1e9900 */
[----:B------:R-:W-:Y:S01]  /*8aa0*/  FADD R118, R70, R118 ;  /* 0x0000007646767221 */ /* 0x000fe20000000000 */
[----:B------:R-:W-:-:S02]  /*8ab0*/  FMNMX R71, RZ, R71, !PT ;  /* 0x00000047ff477209 */ /* 0x000fc40007800000 */
[----:B------:R-:W4:Y:S01]  /*8ac0*/  LDG.E.CONSTANT R70, desc[UR8][R32.64+0x70] ;  /* 0x0000700820467981 */ /* 0x000f22000c1e9900 */
[----:B-1----:R-:W-:-:S03]  /*8ad0*/  FMNMX R31, RZ, R26, !PT ;  /* 0x0000001aff1f7209 */ /* 0x002fc60007800000 */
[----:B------:R-:W4:Y:S04]  /*8ae0*/  LDG.E.CONSTANT R26, desc[UR8][R32.64+0x74] ;  /* 0x00007408201a7981 */ /* 0x000f28000c1e9900 */
[----:B------:R0:W-:Y:S04]  /*8af0*/  STG.E desc[UR8][R28.64+0x11000], R71 ;  /* 0x011000471c007986 */ /* 0x0001e8000c101908 */
[----:B------:R1:W-:Y:S04]  /*8b00*/  STG.E desc[UR8][R28.64+0x4], R31 ;  /* 0x0000041f1c007986 */ /* 0x0003e8000c101908 */
[----:B0-----:R-:W4:Y:S04]  /*8b10*/  LDG.E.CONSTANT R71, desc[UR8][R32.64+0x7c] ;  /* 0x00007c0820477981 */ /* 0x001f28000c1e9900 */
[----:B-1----:R0:W4:Y:S01]  /*8b20*/  LDG.E.CONSTANT R31, desc[UR8][R32.64+0x78] ;  /* 0x00007808201f7981 */ /* 0x002122000c1e9900 */
[--C-:B-----5:R-:W-:Y:S01]  /*8b30*/  FADD R13, R13, R114.reuse ;  /* 0x000000720d0d7221 */ /* 0x120fe20000000000 */
[----:B------:R-:W-:Y:S01]  /*8b40*/  FADD R36, R36, R55 ;  /* 0x0000003724247221 */ /* 0x000fe20000000000 */
[--C-:B------:R-:W-:Y:S01]  /*8b50*/  FADD R37, R37, R114.reuse ;  /* 0x0000007225257221 */ /* 0x100fe20000000000 */
[--C-:B------:R-:W-:Y:S01]  /*8b60*/  FADD R57, R57, R114.reuse ;  /* 0x0000007239397221 */ /* 0x100fe20000000000 */
[----:B------:R-:W-:Y:S01]  /*8b70*/  FADD R114, R73, R114 ;  /* 0x0000007249727221 */ /* 0x000fe20000000000 */
[----:B------:R-:W-:Y:S01]  /*8b80*/  FMNMX R73, RZ, R13, !PT ;  /* 0x0000000dff497209 */ /* 0x000fe20007800000 */
[----:B------:R-:W-:Y:S01]  /*8b90*/  FADD R84, R84, R53 ;  /* 0x0000003554547221 */ /* 0x000fe20000000000 */
[----:B------:R-:W-:Y:S01]  /*8ba0*/  FMNMX R13, RZ, R36, !PT ;  /* 0x00000024ff0d7209 */ /* 0x000fe20007800000 */
[----:B------:R-:W-:Y:S01]  /*8bb0*/  FADD R11, R11, R52 ;  /* 0x000000340b0b7221 */ /* 0x000fe20000000000 */
[----:B------:R-:W-:-:S03]  /*8bc0*/  FADD R34, R34, R51 ;  /* 0x0000003322227221 */ /* 0x000fc60000000000 */
[----:B------:R1:W-:Y:S01]  /*8bd0*/  STG.E desc[UR8][R28.64+0x14], R13 ;  /* 0x0000140d1c007986 */ /* 0x0003e2000c101908 */
[----:B------:R-:W-:Y:S01]  /*8be0*/  FADD R58, R58, R49 ;  /* 0x000000313a3a7221 */ /* 0x000fe20000000000 */
[----:B-1----:R-:W-:-:S05]  /*8bf0*/  FMNMX R13, RZ, R84, !PT ;  /* 0x00000054ff0d7209 */ /* 0x002fca0007800000 */
[----:B------:R1:W-:Y:S01]  /*8c00*/  STG.E desc[UR8][R28.64+0x1c], R13 ;  /* 0x00001c0d1c007986 */ /* 0x0003e2000c101908 */
[----:B------:R-:W-:Y:S01]  /*8c10*/  FADD R9, R9, R48 ;  /* 0x0000003009097221 */ /* 0x000fe20000000000 */
[----:B------:R-:W-:Y:S01]  /*8c20*/  FADD R24, R24, R47 ;  /* 0x0000002f18187221 */ /* 0x000fe20000000000 */
[----:B-1----:R-:W-:Y:S02]  /*8c30*/  FMNMX R13, RZ, R11, !PT ;  /* 0x0000000bff0d7209 */ /* 0x002fe40007800000 */
[----:B------:R-:W-:-:S05]  /*8c40*/  FMNMX R11, RZ, R34, !PT ;  /* 0x00000022ff0b7209 */ /* 0x000fca0007800000 */
[----:B------:R1:W-:Y:S01]  /*8c50*/  STG.E desc[UR8][R28.64+0x24], R11 ;  /* 0x0000240b1c007986 */ /* 0x0003e2000c101908 */
[----:B------:R-:W-:Y:S01]  /*8c60*/  FADD R90, R90, R45 ;  /* 0x0000002d5a5a7221 */ /* 0x000fe20000000000 */
[----:B-1----:R-:W-:-:S05]  /*8c70*/  FMNMX R11, RZ, R58, !PT ;  /* 0x0000003aff0b7209 */ /* 0x002fca0007800000 */
[----:B------:R1:W-:Y:S01]  /*8c80*/  STG.E desc[UR8][R28.64+0x2c], R11 ;  /* 0x00002c0b1c007986 */ /* 0x0003e2000c101908 */
[----:B------:R-:W-:Y:S01]  /*8c90*/  FADD R7, R7, R44 ;  /* 0x0000002c07077221 */ /* 0x000fe20000000000 */
[----:B------:R-:W-:Y:S01]  /*8ca0*/  FADD R60, R60, R46 ;  /* 0x0000002e3c3c7221 */ /* 0x000fe20000000000 */
[----:B------:R-:W-:Y:S01]  /*8cb0*/  FADD R22, R22, R43 ;  /* 0x0000002b16167221 */ /* 0x000fe20000000000 */
[----:B-1----:R-:W-:Y:S02]  /*8cc0*/  FMNMX R11, RZ, R9, !PT ;  /* 0x00000009ff0b7209 */ /* 0x002fe40007800000 */
[----:B------:R-:W-:-:S05]  /*8cd0*/  FMNMX R9, RZ, R24, !PT ;  /* 0x00000018ff097209 */ /* 0x000fca0007800000 */
[----:B------:R1:W-:Y:S01]  /*8ce0*/  STG.E desc[UR8][R28.64+0x34], R9 ;  /* 0x000034091c007986 */ /* 0x0003e2000c101908 */
[--C-:B------:R-:W-:Y:S01]  /*8cf0*/  FADD R23, R23, R44.reuse ;  /* 0x0000002c17177221 */ /* 0x100fe20000000000 */
[--C-:B------:R-:W-:Y:S02]  /*8d00*/  FADD R63, R63, R44.reuse ;  /* 0x0000002c3f3f7221 */ /* 0x100fe40000000000 */
[----:B------:R5:W-:Y:S01]  /*8d10*/  STG.E desc[UR8][R28.64+0x1030], R11 ;  /* 0x0010300b1c007986 */ /* 0x000be2000c101908 */
[----:B-1----:R-:W-:Y:S01]  /*8d20*/  FMNMX R9, RZ, R90, !PT ;  /* 0x0000005aff097209 */ /* 0x002fe20007800000 */
[----:B------:R-:W-:Y:S01]  /*8d30*/  FADD R44, R79, R44 ;  /* 0x0000002c4f2c7221 */ /* 0x000fe20000000000 */
[----:B------:R-:W-:-:S03]  /*8d40*/  FADD R92, R92, R41 ;  /* 0x000000295c5c7221 */ /* 0x000fc60000000000 */
[----:B------:R1:W-:Y:S01]  /*8d50*/  STG.E desc[UR8][R28.64+0x3c], R9 ;  /* 0x00003c091c007986 */ /* 0x0003e2000c101908 */
[----:B-----5:R-:W-:Y:S01]  /*8d60*/  FMNMX R11, RZ, R60, !PT ;  /* 0x0000003cff0b7209 */ /* 0x020fe20007800000 */
[----:B------:R-:W-:Y:S01]  /*8d70*/  FADD R128, R128, R49 ;  /* 0x0000003180807221 */ /* 0x000fe20000000000 */
[----:B------:R-:W-:Y:S01]  /*8d80*/  FADD R62, R62, R42 ;  /* 0x0000002a3e3e7221 */ /* 0x000fe20000000000 */
[----:B------:R5:W-:Y:S01]  /*8d90*/  STG.E desc[UR8][R28.64+0x1020], R13 ;  /* 0x0010200d1c007986 */ /* 0x000be2000c101908 */
[----:B-1----:R-:W-:Y:S02]  /*8da0*/  FMNMX R9, RZ, R7, !PT ;  /* 0x00000007ff097209 */ /* 0x002fe40007800000 */
[----:B------:R-:W-:Y:S01]  /*8db0*/  FMNMX R7, RZ, R22, !PT ;  /* 0x00000016ff077209 */ /* 0x000fe20007800000 */
[----:B------:R1:W-:Y:S01]  /*8dc0*/  STG.E desc[UR8][R28.64+0x10038], R11 ;  /* 0x0100380b1c007986 */ /* 0x0003e2000c101908 */
[----:B-----5:R-:W-:Y:S01]  /*8dd0*/  FMNMX R13, RZ, R128, !PT ;  /* 0x00000080ff0d7209 */ /* 0x020fe20007800000 */
[----:B------:R-:W-:-:S02]  /*8de0*/  FADD R25, R25, R48 ;  /* 0x0000003019197221 */ /* 0x000fc40000000000 */
[----:B------:R5:W-:Y:S01]  /*8df0*/  STG.E desc[UR8][R28.64+0x44], R7 ;  /* 0x000044071c007986 */ /* 0x000be2000c101908 */
[----:B------:R-:W-:Y:S01]  /*8e00*/  FADD R61, R61, R48 ;  /* 0x000000303d3d7221 */ /* 0x000fe20000000000 */
[----:B------:R-:W-:Y:S01]  /*8e10*/  FADD R132, R132, R41 ;  /* 0x0000002984847221 */ /* 0x000fe20000000000 */
[--C-:B------:R-:W-:Y:S01]  /*8e20*/  FADD R21, R21, R40.reuse ;  /* 0x0000002815157221 */ /* 0x100fe20000000000 */
[----:B------:R0:W-:Y:S01]  /*8e30*/  STG.E desc[UR8][R28.64+0x1040], R9 ;  /* 0x001040091c007986 */ /* 0x0001e2000c101908 */
[--C-:B------:R-:W-:Y:S01]  /*8e40*/  FADD R65, R65, R40.reuse ;  /* 0x0000002841417221 */ /* 0x100fe20000000000 */
[----:B------:R-:W-:Y:S01]  /*8e50*/  FADD R5, R5, R40 ;  /* 0x0000002805057221 */ /* 0x000fe20000000000 */
[----:B-1----:R-:W-:Y:S01]  /*8e60*/  FMNMX R11, RZ, R44, !PT ;  /* 0x0000002cff0b7209 */ /* 0x002fe20007800000 */
[----:B------:R-:W-:Y:S01]  /*8e70*/  FADD R140, R140, R115 ;  /* 0x000000738c8c7221 */ /* 0x000fe20000000000 */
[----:B------:R-:W-:Y:S01]  /*8e80*/  FADD R48, R77, R48 ;  /* 0x000000304d307221 */ /* 0x000fe20000000000 */
[----:B-----5:R-:W-:Y:S01]  /*8e90*/  FMNMX R7, RZ, R92, !PT ;  /* 0x0000005cff077209 */ /* 0x020fe20007800000 */
[----:B------:R-:W-:Y:S01]  /*8ea0*/  FADD R40, R81, R40 ;  /* 0x0000002851287221 */ /* 0x000fe20000000000 */
[--C-:B------:R-:W-:Y:S01]  /*8eb0*/  FADD R20, R20, R30.reuse ;  /* 0x0000001e14147221 */ /* 0x100fe20000000000 */
[----:B0-----:R-:W-:Y:S01]  /*8ec0*/  FMNMX R9, RZ, R62, !PT ;  /* 0x0000003eff097209 */ /* 0x001fe20007800000 */
[----:B------:R0:W-:Y:S01]  /*8ed0*/  STG.E desc[UR8][R28.64+0x11040], R11 ;  /* 0x0110400b1c007986 */ /* 0x0001e2000c101908 */
[----:B------:R-:W-:Y:S01]  /*8ee0*/  FMNMX R33, RZ, R140, !PT ;  /* 0x0000008cff217209 */ /* 0x000fe20007800000 */
[----:B------:R-:W-:-:S02]  /*8ef0*/  FADD R4, R4, R30 ;  /* 0x0000001e04047221 */ /* 0x000fc40000000000 */
[----:B------:R1:W-:Y:S01]  /*8f00*/  STG.E desc[UR8][R28.64+0x4c], R7 ;  /* 0x00004c071c007986 */ /* 0x0003e2000c101908 */
[----:B------:R-:W-:Y:S01]  /*8f10*/  FADD R12, R12, R55 ;  /* 0x000000370c0c7221 */ /* 0x000fe20000000000 */
[----:B------:R-:W-:Y:S02]  /*8f20*/  FADD R130, R130, R45 ;  /* 0x0000002d82827221 */ /* 0x000fe40000000000 */
[----:B------:R5:W-:Y:S01]  /*8f30*/  STG.E desc[UR8][R28.64+0x1002c], R13 ;  /* 0x01002c0d1c007986 */ /* 0x000be2000c101908 */
[----:B------:R-:W-:-:S03]  /*8f40*/  FADD R64, R64, R2 ;  /* 0x0000000240407221 */ /* 0x000fc60000000000 */
[----:B------:R5:W-:Y:S01]  /*8f50*/  STG.E desc[UR8][R28.64+0x10048], R9 ;  /* 0x010048091c007986 */ /* 0x000be2000c101908 */
[----:B0-----:R-:W-:Y:S02]  /*8f60*/  FMNMX R11, RZ, R132, !PT ;  /* 0x00000084ff0b7209 */ /* 0x001fe40007800000 */
[----:B-1----:R-:W-:Y:S02]  /*8f70*/  FMNMX R7, RZ, R5, !PT ;  /* 0x00000005ff077209 */ /* 0x002fe40007800000 */
[----:B------:R-:W-:Y:S02]  /*8f80*/  FMNMX R5, RZ, R20, !PT ;  /* 0x00000014ff057209 */ /* 0x000fe40007800000 */
[----:B-----5:R-:W-:Y:S02]  /*8f90*/  FMNMX R13, RZ, R48, !PT ;  /* 0x00000030ff0d7209 */ /* 0x020fe40007800000 */
[----:B------:R-:W-:Y:S01]  /*8fa0*/  FMNMX R9, RZ, R40, !PT ;  /* 0x00000028ff097209 */ /* 0x000fe20007800000 */
[----:B------:R0:W-:Y:S01]  /*8fb0*/  STG.E desc[UR8][R28.64+0x1004c], R11 ;  /* 0x01004c0b1c007986 */ /* 0x0001e2000c101908 */
[----:B------:R-:W-:Y:S01]  /*8fc0*/  FADD R126, R126, R53 ;  /* 0x000000357e7e7221 */ /* 0x000fe20000000000 */
[----:B------:R-:W-:-:S02]  /*8fd0*/  FADD R6, R6, R43 ;  /* 0x0000002b06067221 */ /* 0x000fc40000000000 */
[----:B------:R1:W-:Y:S04]  /*8fe0*/  STG.E desc[UR8][R28.64+0x1100c], R33 ;  /* 0x01100c211c007986 */ /* 0x0003e8000c101908 */
[----:B------:R5:W-:Y:S04]  /*8ff0*/  STG.E desc[UR8][R28.64+0x11030], R13 ;  /* 0x0110300d1c007986 */ /* 0x000be8000c101908 */
[----:B------:R5:W-:Y:S01]  /*9000*/  STG.E desc[UR8][R28.64+0x1050], R7 ;  /* 0x001050071c007986 */ /* 0x000be2000c101908 */
[----:B0-----:R-:W-:-:S03]  /*9010*/  FMNMX R11, RZ, R4, !PT ;  /* 0x00000004ff0b7209 */ /* 0x001fc60007800000 */
[----:B------:R-:W-:Y:S01]  /*9020*/  STG.E desc[UR8][R28.64+0x11050], R9 ;  /* 0x011050091c007986 */ /* 0x000fe2000c101908 */
[----:B-1----:R-:W-:-:S03]  /*9030*/  FMNMX R33, RZ, R12, !PT ;  /* 0x0000000cff217209 */ /* 0x002fc60007800000 */
[----:B------:R-:W-:Y:S01]  /*9040*/  STG.E desc[UR8][R28.64+0x54], R5 ;  /* 0x000054051c007986 */ /* 0x000fe2000c101908 */
[----:B-----5:R-:W-:Y:S02]  /*9050*/  FMNMX R13, RZ, R130, !PT ;  /* 0x00000082ff0d7209 */ /* 0x020fe40007800000 */
[----:B------:R-:W-:Y:S01]  /*9060*/  FMNMX R7, RZ, R64, !PT ;  /* 0x00000040ff077209 */ /* 0x000fe20007800000 */
[----:B------:R-:W-:Y:S01]  /*9070*/  STG.E desc[UR8][R28.64+0x1054], R11 ;  /* 0x0010540b1c007986 */ /* 0x000fe2000c101908 */
[--C-:B------:R-:W-:Y:S01]  /*9080*/  FADD R35, R35, R52.reuse ;  /* 0x0000003423237221 */ /* 0x100fe20000000000 */
[--C-:B------:R-:W-:Y:S02]  /*9090*/  FADD R59, R59, R52.reuse ;  /* 0x000000343b3b7221 */ /* 0x100fe40000000000 */
[----:B------:R0:W-:Y:S01]  /*90a0*/  STG.E desc[UR8][R28.64+0x1014], R33 ;  /* 0x001014211c007986 */ /* 0x0001e2000c101908 */
[----:B------:R-:W-:Y:S01]  /*90b0*/  FADD R52, R75, R52 ;  /* 0x000000344b347221 */ /* 0x000fe20000000000 */
[----:B------:R-:W-:-:S02]  /*90c0*/  FADD R108, R108, R41 ;  /* 0x000000296c6c7221 */ /* 0x000fc40000000000 */
[----:B------:R1:W-:Y:S04]  /*90d0*/  STG.E desc[UR8][R28.64+0x1003c], R13 ;  /* 0x01003c0d1c007986 */ /* 0x0003e8000c101908 */
[----:B------:R-:W-:Y:S01]  /*90e0*/  STG.E desc[UR8][R28.64+0x10058], R7 ;  /* 0x010058071c007986 */ /* 0x000fe2000c101908 */
[----:B0-----:R-:W-:Y:S02]  /*90f0*/  FMNMX R33, RZ, R126, !PT ;  /* 0x0000007eff217209 */ /* 0x001fe40007800000 */
[----:B-1----:R-:W-:-:S03]  /*9100*/  FMNMX R13, RZ, R6, !PT ;  /* 0x00000006ff0d7209 */ /* 0x002fc60007800000 */
[----:B------:R0:W-:Y:S01]  /*9110*/  STG.E desc[UR8][R28.64+0x1001c], R33 ;  /* 0x01001c211c007986 */ /* 0x0001e2000c101908 */
[----:B------:R-:W-:Y:S01]  /*9120*/  FMNMX R83, RZ, R83, !PT ;  /* 0x00000053ff537209 */ /* 0x000fe20007800000 */
[----:B------:R-:W-:Y:S01]  /*9130*/  FADD R113, R113, R55 ;  /* 0x0000003771717221 */ /* 0x000fe20000000000 */
[----:B------:R-:W-:Y:S01]  /*9140*/  FMNMX R35, RZ, R35, !PT ;  /* 0x00000023ff237209 */ /* 0x000fe20007800000 */
[----:B------:R1:W-:Y:S01]  /*9150*/  STG.E desc[UR8][R28.64+0x1044], R13 ;  /* 0x0010440d1c007986 */ /* 0x0003e2000c101908 */
[--C-:B------:R-:W-:Y:S01]  /*9160*/  FADD R87, R87, R50.reuse ;  /* 0x0000003257577221 */ /* 0x100fe20000000000 */
[--C-:B------:R-:W-:Y:S01]  /*9170*/  FADD R165, R165, R50.reuse ;  /* 0x00000032a5a57221 */ /* 0x100fe20000000000 */
[----:B------:R-:W-:Y:S01]  /*9180*/  FADD R103, R103, R50 ;  /* 0x0000003267677221 */ /* 0x000fe20000000000 */
[----:B------:R-:W-:Y:S01]  /*9190*/  FMNMX R25, RZ, R25, !PT ;  /* 0x00000019ff197209 */ /* 0x000fe20007800000 */
[----:B------:R-:W-:Y:S01]  /*91a0*/  FADD R139, R139, R30 ;  /* 0x0000001e8b8b7221 */ /* 0x000fe20000000000 */
[----:B------:R-:W-:Y:S01]  /*91b0*/  FADD R82, R82, R115 ;  /* 0x0000007352527221 */ /* 0x000fe20000000000 */
[----:B------:R-:W-:Y:S01]  /*91c0*/  FADD R55, R147, R55 ;  /* 0x0000003793377221 */ /* 0x000fe20000000000 */
[----:B0-----:R-:W-:Y:S01]  /*91d0*/  FMNMX R33, RZ, R52, !PT ;  /* 0x00000034ff217209 */ /* 0x001fe20007800000 */
[----:B------:R-:W-:Y:S01]  /*91e0*/  FADD R10, R10, R51 ;  /* 0x000000330a0a7221 */ /* 0x000fe20000000000 */
[----:B------:R-:W-:Y:S01]  /*91f0*/  FADD R50, R74, R50 ;  /* 0x000000324a327221 */ /* 0x000fe20000000000 */
[----:B------:R-:W-:Y:S01]  /*9200*/  FADD R8, R8, R47 ;  /* 0x0000002f08087221 */ /* 0x000fe20000000000 */
[----:B-1----:R-:W-:Y:S01]  /*9210*/  FMNMX R13, RZ, R108, !PT ;  /* 0x0000006cff0d7209 */ /* 0x002fe20007800000 */
[----:B------:R-:W-:Y:S01]  /*9220*/  FADD R30, R155, R30 ;  /* 0x0000001e9b1e7221 */ /* 0x000fe20000000000 */
[--C-:B--2---:R-:W-:Y:S01]  /*9230*/  FADD R94, R94, R27.reuse ;  /* 0x0000001b5e5e7221 */ /* 0x104fe20000000000 */
[--C-:B------:R-:W-:Y:S01]  /*9240*/  FADD R134, R134, R27.reuse ;  /* 0x0000001b86867221 */ /* 0x100fe20000000000 */
[----:B------:R-:W-:-:S03]  /*9250*/  FADD R110, R110, R27 ;  /* 0x0000001b6e6e7221 */ /* 0x000fc60000000000 */
[----:B------:R-:W-:Y:S01]  /*9260*/  FMNMX R5, RZ, R94, !PT ;  /* 0x0000005eff057209 */ /* 0x000fe20007800000 */
[--C-:B---3--:R-:W-:Y:S01]  /*9270*/  FADD R19, R19, R0.reuse ;  /* 0x0000000013137221 */ /* 0x108fe20000000000 */
[----:B------:R-:W-:Y:S01]  /*9280*/  FMNMX R9, RZ, R134, !PT ;  /* 0x00000086ff097209 */ /* 0x000fe20007800000 */
[--C-:B------:R-:W-:Y:S01]  /*9290*/  FADD R67, R67, R0.reuse ;  /* 0x0000000043437221 */ /* 0x100fe20000000000 */
[--C-:B------:R-:W-:Y:S01]  /*92a0*/  FADD R39, R39, R0.reuse ;  /* 0x0000000027277221 */ /* 0x100fe20000000000 */
[----:B------:R-:W-:Y:S01]  /*92b0*/  FADD R0, R123, R0 ;  /* 0x000000007b007221 */ /* 0x000fe20000000000 */
[--C-:B------:R-:W-:Y:S01]  /*92c0*/  FADD R18, R18, R3.reuse ;  /* 0x0000000312127221 */ /* 0x100fe20000000000 */
[--C-:B------:R-:W-:Y:S01]  /*92d0*/  FADD R38, R38, R3.reuse ;  /* 0x0000000326267221 */ /* 0x100fe20000000000 */
[----:B------:R0:W-:Y:S01]  /*92e0*/  STG.E desc[UR8][R28.64+0x5c], R5 ;  /* 0x00005c051c007986 */ /* 0x0001e2000c101908 */
[----:B------:R-:W-:Y:S01]  /*92f0*/  FMNMX R11, RZ, R110, !PT ;  /* 0x0000006eff0b7209 */ /* 0x000fe20007800000 */
[--C-:B------:R-:W-:Y:S01]  /*9300*/  FADD R141, R141, R3.reuse ;  /* 0x000000038d8d7221 */ /* 0x100fe20000000000 */
[----:B------:R-:W-:Y:S01]  /*9310*/  FMNMX R7, RZ, R0, !PT ;  /* 0x00000000ff077209 */ /* 0x000fe20007800000 */
[----:B------:R1:W-:Y:S01]  /*9320*/  STG.E desc[UR8][R28.64+0x1005c], R9 ;  /* 0x01005c091c007986 */ /* 0x0003e2000c101908 */
[----:B------:R-:W-:Y:S01]  /*9330*/  FADD R3, R157, R3 ;  /* 0x000000039d037221 */ /* 0x000fe20000000000 */
[----:B------:R-:W-:-:S02]  /*9340*/  FADD R66, R66, R14 ;  /* 0x0000000e42427221 */ /* 0x000fc40000000000 */
[----:B------:R2:W-:Y:S01]  /*9350*/  STG.E desc[UR8][R28.64+0x105c], R11 ;  /* 0x00105c0b1c007986 */ /* 0x0005e2000c101908 */
[----:B0-----:R-:W-:Y:S01]  /*9360*/  FMNMX R5, RZ, R18, !PT ;  /* 0x00000012ff057209 */ /* 0x001fe20007800000 */
[--C-:B----4-:R-:W-:Y:S01]  /*9370*/  FADD R96, R96, R15.reuse ;  /* 0x0000000f60607221 */ /* 0x110fe20000000000 */
[--C-:B------:R-:W-:Y:S01]  /*9380*/  FADD R136, R136, R15.reuse ;  /* 0x0000000f88887221 */ /* 0x100fe20000000000 */
[----:B------:R-:W-:Y:S01]  /*9390*/  FADD R112, R112, R15 ;  /* 0x0000000f70707221 */ /* 0x000fe20000000000 */
[----:B-1----:R-:W-:Y:S01]  /*93a0*/  FMNMX R9, RZ, R38, !PT ;  /* 0x00000026ff097209 */ /* 0x002fe20007800000 */
[----:B------:R0:W-:Y:S01]  /*93b0*/  STG.E desc[UR8][R28.64+0x11060], R7 ;  /* 0x011060071c007986 */ /* 0x0001e2000c101908 */
[--C-:B------:R-:W-:Y:S01]  /*93c0*/  FADD R17, R17, R70.reuse ;  /* 0x0000004611117221 */ /* 0x100fe20000000000 */
[--C-:B------:R-:W-:Y:S01]  /*93d0*/  FADD R69, R69, R70.reuse ;  /* 0x0000004645457221 */ /* 0x100fe20000000000 */
[----:B--2---:R-:W-:Y:S01]  /*93e0*/  FMNMX R11, RZ, R3, !PT ;  /* 0x00000003ff0b7209 */ /* 0x004fe20007800000 */
[----:B------:R1:W-:Y:S01]  /*93f0*/  STG.E desc[UR8][R28.64+0x64], R5 ;  /* 0x000064051c007986 */ /* 0x0003e2000c101908 */
[----:B------:R-:W-:Y:S01]  /*9400*/  FMNMX R3, RZ, R66, !PT ;  /* 0x00000042ff037209 */ /* 0x000fe20007800000 */
[----:B------:R-:W-:Y:S01]  /*9410*/  FADD R129, R129, R70 ;  /* 0x0000004681817221 */ /* 0x000fe20000000000 */
[--C-:B------:R-:W-:Y:S01]  /*9420*/  FADD R16, R16, R26.reuse ;  /* 0x0000001a10107221 */ /* 0x100fe20000000000 */
[----:B------:R2:W-:Y:S01]  /*9430*/  STG.E desc[UR8][R28.64+0x1064], R9 ;  /* 0x001064091c007986 */ /* 0x0005e2000c101908 */
[--C-:B------:R-:W-:Y:S01]  /*9440*/  FADD R143, R143, R26.reuse ;  /* 0x0000001a8f8f7221 */ /* 0x100fe20000000000 */
[----:B------:R-:W-:Y:S01]  /*9450*/  FADD R56, R56, R26 ;  /* 0x0000001a38387221 */ /* 0x000fe20000000000 */
[----:B------:R-:W-:Y:S01]  /*9460*/  FADD R70, R131, R70 ;  /* 0x0000004683467221 */ /* 0x000fe20000000000 */
[----:B0-----:R-:W-:Y:S01]  /*9470*/  FMNMX R7, RZ, R136, !PT ;  /* 0x00000088ff077209 */ /* 0x001fe20007800000 */
[----:B------:R-:W-:Y:S01]  /*9480*/  FADD R26, R159, R26 ;  /* 0x0000001a9f1a7221 */ /* 0x000fe20000000000 */
[----:B-1----:R-:W-:-:S02]  /*9490*/  FMNMX R5, RZ, R96, !PT ;  /* 0x00000060ff057209 */ /* 0x002fc40007800000 */
[----:B--2---:R-:W-:Y:S01]  /*94a0*/  FMNMX R9, RZ, R112, !PT ;  /* 0x00000070ff097209 */ /* 0x004fe20007800000 */
[----:B------:R0:W-:Y:S01]  /*94b0*/  STG.E desc[UR8][R28.64+0x8], R83 ;  /* 0x000008531c007986 */ /* 0x0001e2000c101908 */
[----:B------:R-:W-:Y:S01]  /*94c0*/  FMNMX R111, RZ, R111, !PT ;  /* 0x0000006fff6f7209 */ /* 0x000fe20007800000 */
[--C-:B------:R-:W-:Y:S01]  /*94d0*/  FADD R85, R85, R54.reuse ;  /* 0x0000003655557221 */ /* 0x100fe20000000000 */
[----:B------:R-:W-:Y:S01]  /*94e0*/  FMNMX R37, RZ, R37, !PT ;  /* 0x00000025ff257209 */ /* 0x000fe20007800000 */
[----:B------:R1:W-:Y:S01]  /*94f0*/  STG.E desc[UR8][R28.64+0x20], R35 ;  /* 0x000020231c007986 */ /* 0x0003e2000c101908 */
[----:B------:R-:W-:Y:S01]  /*9500*/  FMNMX R55, RZ, R55, !PT ;  /* 0x00000037ff377209 */ /* 0x000fe20007800000 */
[--C-:B------:R-:W-:Y:S01]  /*9510*/  FADD R163, R163, R54.reuse ;  /* 0x00000036a3a37221 */ /* 0x100fe20000000000 */
[----:B------:R-:W-:Y:S01]  /*9520*/  FADD R101, R101, R54 ;  /* 0x0000003665657221 */ /* 0x000fe20000000000 */
[----:B------:R2:W-:Y:S01]  /*9530*/  STG.E desc[UR8][R28.64+0x11020], R33 ;  /* 0x011020211c007986 */ /* 0x0005e2000c101908 */
[----:B------:R-:W-:Y:S01]  /*9540*/  FADD R117, R117, R51 ;  /* 0x0000003375757221 */ /* 0x000fe20000000000 */
[----:B------:R-:W-:Y:S01]  /*9550*/  FADD R104, R104, R49 ;  /* 0x0000003168687221 */ /* 0x000fe20000000000 */
[----:B------:R-:W-:Y:S01]  /*9560*/  FADD R135, R135, R47 ;  /* 0x0000002f87877221 */ /* 0x000fe20000000000 */
[----:B------:R3:W-:Y:S01]  /*9570*/  STG.E desc[UR8][R28.64+0x30], R25 ;  /* 0x000030191c007986 */ /* 0x0007e2000c101908 */
[----:B0-----:R-:W-:Y:S01]  /*9580*/  FMNMX R83, RZ, R82, !PT ;  /* 0x00000052ff537209 */ /* 0x001fe20007800000 */
[--C-:B------:R-:W-:Y:S01]  /*9590*/  FADD R89, R89, R46.reuse ;  /* 0x0000002e59597221 */ /* 0x100fe20000000000 */
[----:B------:R-:W-:Y:S01]  /*95a0*/  FADD R105, R105, R46 ;  /* 0x0000002e69697221 */ /* 0x000fe20000000000 */
[----:B------:R0:W-:Y:S01]  /*95b0*/  STG.E desc[UR8][R28.64+0x104c], R13 ;  /* 0x00104c0d1c007986 */ /* 0x0001e2000c101908 */
[----:B-1----:R-:W-:Y:S01]  /*95c0*/  FMNMX R35, RZ, R10, !PT ;  /* 0x0000000aff237209 */ /* 0x002fe20007800000 */
[----:B------:R-:W-:Y:S01]  /*95d0*/  FADD R106, R106, R45 ;  /* 0x0000002d6a6a7221 */ /* 0x000fe20000000000 */
[----:B------:R-:W-:Y:S01]  /*95e0*/  FMNMX R23, RZ, R23, !PT ;  /* 0x00000017ff177209 */ /* 0x000fe20007800000 */
[----:B------:R1:W-:Y:S01]  /*95f0*/  STG.E desc[UR8][R28.64+0x10068], R3 ;  /* 0x010068031c007986 */ /* 0x0003e2000c101908 */
[----:B--2---:R-:W-:Y:S01]  /*9600*/  FMNMX R33, RZ, R50, !PT ;  /* 0x00000032ff217209 */ /* 0x004fe20007800000 */
[----:B------:R-:W-:Y:S01]  /*9610*/  FADD R137, R137, R43 ;  /* 0x0000002b89897221 */ /* 0x000fe20000000000 */
[--C-:B------:R-:W-:Y:S01]  /*9620*/  FADD R91, R91, R42.reuse ;  /* 0x0000002a5b5b7221 */ /* 0x100fe20000000000 */
[----:B------:R2:W-:Y:S01]  /*9630*/  STG.E desc[UR8][R28.64+0x6c], R5 ;  /* 0x00006c051c007986 */ /* 0x0005e2000c101908 */
[----:B---3--:R-:W-:Y:S01]  /*9640*/  FMNMX R25, RZ, R8, !PT ;  /* 0x00000008ff197209 */ /* 0x008fe20007800000 */
[----:B------:R-:W-:Y:S01]  /*9650*/  FADD R107, R107, R42 ;  /* 0x0000002a6b6b7221 */ /* 0x000fe20000000000 */
[----:B------:R-:W-:Y:S01]  /*9660*/  FMNMX R21, RZ, R21, !PT ;  /* 0x00000015ff157209 */ /* 0x000fe20007800000 */
[----:B------:R3:W-:Y:S01]  /*9670*/  STG.E desc[UR8][R28.64+0x1006c], R7 ;  /* 0x01006c071c007986 */ /* 0x0007e2000c101908 */
[--C-:B------:R-:W-:Y:S01]  /*9680*/  FADD R93, R93, R2.reuse ;  /* 0x000000025d5d7221 */ /* 0x100fe20000000000 */
[----:B0-----:R-:W-:Y:S01]  /*9690*/  FMNMX R13, RZ, R30, !PT ;  /* 0x0000001eff0d7209 */ /* 0x001fe20007800000 */
[----:B------:R-:W-:Y:S01]  /*96a0*/  FADD R109, R109, R2 ;  /* 0x000000026d6d7221 */ /* 0x000fe20000000000 */
[----:B------:R0:W-:Y:S01]  /*96b0*/  STG.E desc[UR8][R28.64+0x106c], R9 ;  /* 0x00106c091c007986 */ /* 0x0001e2000c101908 */
[--C-:B------:R-:W-:Y:S01]  /*96c0*/  FADD R95, R95, R14.reuse ;  /* 0x0000000e5f5f7221 */ /* 0x100fe20000000000 */
[----:B------:R-:W-:Y:S01]  /*96d0*/  FADD R127, R127, R14 ;  /* 0x0000000e7f7f7221 */ /* 0x000fe20000000000 */
[----:B-1----:R-:W-:Y:S01]  /*96e0*/  FMNMX R3, RZ, R16, !PT ;  /* 0x00000010ff037209 */ /* 0x002fe20007800000 */
[--C-:B------:R-:W-:Y:S01]  /*96f0*/  FADD R97, R97, R31.reuse ;  /* 0x0000001f61617221 */ /* 0x100fe20000000000 */
[----:B--2---:R-:W-:Y:S01]  /*9700*/  FMNMX R5, RZ, R70, !PT ;  /* 0x00000046ff057209 */ /* 0x004fe20007800000 */
[--C-:B------:R-:W-:Y:S01]  /*9710*/  FADD R68, R68, R31.reuse ;  /* 0x0000001f44447221 */ /* 0x100fe20000000000 */
[----:B------:R-:W-:Y:S01]  /*9720*/  FADD R133, R133, R31 ;  /* 0x0000001f85857221 */ /* 0x000fe20000000000 */
[----:B---3--:R-:W-:Y:S01]  /*9730*/  FMNMX R7, RZ, R56, !PT ;  /* 0x00000038ff077209 */ /* 0x008fe20007800000 */
[--C-:B------:R-:W-:Y:S01]  /*9740*/  FADD R98, R98, R71.reuse ;  /* 0x0000004762627221 */ /* 0x100fe20000000000 */
[--C-:B------:R-:W-:Y:S01]  /*9750*/  FADD R138, R138, R71.reuse ;  /* 0x000000478a8a7221 */ /* 0x100fe20000000000 */
[----:B------:R-:W-:Y:S01]  /*9760*/  FADD R116, R116, R71 ;  /* 0x0000004774747221 */ /* 0x000fe20000000000 */
[----:B0-----:R-:W-:Y:S01]  /*9770*/  FMNMX R9, RZ, R26, !PT ;  /* 0x0000001aff097209 */ /* 0x001fe20007800000 */
[--C-:B------:R-:W-:Y:S01]  /*9780*/  FADD R122, R122, R115.reuse ;  /* 0x000000737a7a7221 */ /* 0x100fe20000000000 */
[----:B------:R-:W-:Y:S01]  /*9790*/  FADD R100, R100, R115 ;  /* 0x0000007364647221 */ /* 0x000fe20000000000 */
[----:B------:R-:W-:Y:S01]  /*97a0*/  FADD R54, R72, R54 ;  /* 0x0000003648367221 */ /* 0x000fe20000000000 */
[--C-:B------:R-:W-:Y:S01]  /*97b0*/  FADD R102, R102, R53.reuse ;  /* 0x0000003566667221 */ /* 0x100fe20000000000 */
[----:B------:R-:W-:Y:S01]  /*97c0*/  FADD R142, R142, R53 ;  /* 0x000000358e8e7221 */ /* 0x000fe20000000000 */
        /* <DEDUP_REMOVED lines=14> */
[----:B------:R0:W-:Y:S01]  /*98b0*/  STG.E desc[UR8][R28.64+0x10004], R111 ;  /* 0x0100046f1c007986 */ /* 0x0001e2000c101908 */
[----:B------:R-:W-:-:S02]  /*98c0*/  FMNMX R121, RZ, R121, !PT ;  /* 0x00000079ff797209 */ /* 0x000fc40007800000 */
[----:B------:R-:W-:Y:S01]  /*98d0*/  FMNMX R145, RZ, R145, !PT ;  /* 0x00000091ff917209 */ /* 0x000fe20007800000 */
[----:B------:R1:W-:Y:S01]  /*98e0*/  STG.E desc[UR8][R28.64+0x1004], R119 ;  /* 0x001004771c007986 */ /* 0x0003e2000c101908 */
[----:B------:R-:W-:Y:S02]  /*98f0*/  FMNMX R161, RZ, R161, !PT ;  /* 0x000000a1ffa17209 */ /* 0x000fe40007800000 */
[----:B------:R-:W-:Y:S01]  /*9900*/  FMNMX R115, RZ, R100, !PT ;  /* 0x00000064ff737209 */ /* 0x000fe20007800000 */
[----:B------:R2:W-:Y:S01]  /*9910*/  STG.E desc[UR8][R28.64+0xc], R83 ;  /* 0x00000c531c007986 */ /* 0x0005e2000c101908 */
[----:B------:R-:W-:Y:S02]  /*9920*/  FMNMX R57, RZ, R57, !PT ;  /* 0x00000039ff397209 */ /* 0x000fe40007800000 */
[----:B------:R-:W-:Y:S01]  /*9930*/  FMNMX R113, RZ, R113, !PT ;  /* 0x00000071ff717209 */ /* 0x000fe20007800000 */
[----:B------:R3:W-:Y:S01]  /*9940*/  STG.E desc[UR8][R28.64+0x10], R37 ;  /* 0x000010251c007986 */ /* 0x0007e2000c101908 */
[----:B0-----:R-:W-:-:S02]  /*9950*/  FMNMX R111, RZ, R99, !PT ;  /* 0x00000063ff6f7209 */ /* 0x001fc40007800000 */
[----:B------:R-:W-:Y:S01]  /*9960*/  FMNMX R99, RZ, R122, !PT ;  /* 0x0000007aff637209 */ /* 0x000fe20007800000 */
[----:B------:R0:W-:Y:S01]  /*9970*/  STG.E desc[UR8][R28.64+0x11014], R55 ;  /* 0x011014371c007986 */ /* 0x0001e2000c101908 */
[----:B-1----:R-:W-:Y:S02]  /*9980*/  FMNMX R119, RZ, R118, !PT ;  /* 0x00000076ff777209 */ /* 0x002fe40007800000 */
[----:B------:R-:W-:Y:S01]  /*9990*/  FMNMX R85, RZ, R85, !PT ;  /* 0x00000055ff557209 */ /* 0x000fe20007800000 */
[----:B------:R1:W-:Y:S01]  /*99a0*/  STG.E desc[UR8][R28.64+0x1024], R35 ;  /* 0x001024231c007986 */ /* 0x0003e2000c101908 */
[----:B--2---:R-:W-:Y:S02]  /*99b0*/  FMNMX R83, RZ, R114, !PT ;  /* 0x00000072ff537209 */ /* 0x004fe40007800000 */
[----:B------:R-:W-:Y:S01]  /*99c0*/  FMNMX R163, RZ, R163, !PT ;  /* 0x000000a3ffa37209 */ /* 0x000fe20007800000 */
[----:B------:R2:W-:Y:S01]  /*99d0*/  STG.E desc[UR8][R28.64+0x11028], R33 ;  /* 0x011028211c007986 */ /* 0x0005e2000c101908 */
[----:B------:R-:W-:-:S02]  /*99e0*/  FMNMX R101, RZ, R101, !PT ;  /* 0x00000065ff657209 */ /* 0x000fc40007800000 */
[----:B---3--:R-:W-:Y:S01]  /*99f0*/  FMNMX R37, RZ, R54, !PT ;  /* 0x00000036ff257209 */ /* 0x008fe20007800000 */
[----:B------:R3:W-:Y:S01]  /*9a00*/  STG.E desc[UR8][R28.64+0x1034], R25 ;  /* 0x001034191c007986 */ /* 0x0007e2000c101908 */
[----:B------:R-:W-:Y:S02]  /*9a10*/  FMNMX R53, RZ, R102, !PT ;  /* 0x00000066ff357209 */ /* 0x000fe40007800000 */
[----:B0-----:R-:W-:Y:S01]  /*9a20*/  FMNMX R55, RZ, R142, !PT ;  /* 0x0000008eff377209 */ /* 0x001fe20007800000 */
[----:B------:R0:W-:Y:S01]  /*9a30*/  STG.E desc[UR8][R28.64+0x40], R23 ;  /* 0x000040171c007986 */ /* 0x0001e2000c101908 */
[----:B------:R-:W-:Y:S02]  /*9a40*/  FMNMX R59, RZ, R59, !PT ;  /* 0x0000003bff3b7209 */ /* 0x000fe40007800000 */
[----:B------:R-:W-:Y:S01]  /*9a50*/  FMNMX R117, RZ, R117, !PT ;  /* 0x00000075ff757209 */ /* 0x000fe20007800000 */
[----:B------:R4:W-:Y:S01]  /*9a60*/  STG.E desc[UR8][R28.64+0x50], R21 ;  /* 0x000050151c007986 */ /* 0x0009e2000c101908 */
[----:B------:R-:W-:-:S02]  /*9a70*/  FMNMX R51, RZ, R51, !PT ;  /* 0x00000033ff337209 */ /* 0x000fc40007800000 */
[----:B------:R-:W-:Y:S01]  /*9a80*/  FMNMX R87, RZ, R87, !PT ;  /* 0x00000057ff577209 */ /* 0x000fe20007800000 */
[----:B------:R5:W-:Y:S01]  /*9a90*/  STG.E desc[UR8][R28.64+0x11054], R13 ;  /* 0x0110540d1c007986 */ /* 0x000be2000c101908 */
[----:B------:R-:W-:Y:S02]  /*9aa0*/  FMNMX R165, RZ, R165, !PT ;  /* 0x000000a5ffa57209 */ /* 0x000fe40007800000 */
[----:B------:R-:W-:Y:S01]  /*9ab0*/  FMNMX R103, RZ, R103, !PT ;  /* 0x00000067ff677209 */ /* 0x000fe20007800000 */
[----:B------:R5:W-:Y:S01]  /*9ac0*/  STG.E desc[UR8][R28.64+0x11070], R5 ;  /* 0x011070051c007986 */ /* 0x000be2000c101908 */
[----:B-1----:R-:W-:Y:S02]  /*9ad0*/  FMNMX R35, RZ, R104, !PT ;  /* 0x00000068ff237209 */ /* 0x002fe40007800000 */
        /* <DEDUP_REMOVED lines=9> */
[----:B--2---:R-:W-:Y:S02]  /*9b70*/  FMNMX R33, RZ, R46, !PT ;  /* 0x0000002eff217209 */ /* 0x004fe40007800000 */
[----:B---3--:R-:W-:-:S02]  /*9b80*/  FMNMX R25, RZ, R106, !PT ;  /* 0x0000006aff197209 */ /* 0x008fc40007800000 */
[----:B------:R-:W-:Y:S02]  /*9b90*/  FMNMX R45, RZ, R45, !PT ;  /* 0x0000002dff2d7209 */ /* 0x000fe40007800000 */
[----:B------:R-:W-:Y:S02]  /*9ba0*/  FMNMX R63, RZ, R63, !PT ;  /* 0x0000003fff3f7209 */ /* 0x000fe40007800000 */
[----:B------:R-:W-:Y:S02]  /*9bb0*/  FMNMX R137, RZ, R137, !PT ;  /* 0x00000089ff897209 */ /* 0x000fe40007800000 */
[----:B------:R-:W-:Y:S02]  /*9bc0*/  FMNMX R43, RZ, R43, !PT ;  /* 0x0000002bff2b7209 */ /* 0x000fe40007800000 */
[----:B------:R-:W-:Y:S02]  /*9bd0*/  FMNMX R91, RZ, R91, !PT ;  /* 0x0000005bff5b7209 */ /* 0x000fe40007800000 */
[----:B------:R-:W-:-:S02]  /*9be0*/  FMNMX R107, RZ, R107, !PT ;  /* 0x0000006bff6b7209 */ /* 0x000fc40007800000 */
[----:B0-----:R-:W-:Y:S02]  /*9bf0*/  FMNMX R23, RZ, R42, !PT ;  /* 0x0000002aff177209 */ /* 0x001fe40007800000 */
[----:B------:R-:W-:Y:S02]  /*9c00*/  FMNMX R41, RZ, R41, !PT ;  /* 0x00000029ff297209 */ /* 0x000fe40007800000 */
[----:B------:R-:W-:Y:S02]  /*9c10*/  FMNMX R65, RZ, R65, !PT ;  /* 0x00000041ff417209 */ /* 0x000fe40007800000 */
[----:B------:R-:W-:Y:S02]  /*9c20*/  FMNMX R139, RZ, R139, !PT ;  /* 0x0000008bff8b7209 */ /* 0x000fe40007800000 */
[----:B------:R-:W-:Y:S02]  /*9c30*/  FMNMX R93, RZ, R93, !PT ;  /* 0x0000005dff5d7209 */ /* 0x000fe40007800000 */
[----:B------:R-:W-:-:S02]  /*9c40*/  FMNMX R109, RZ, R109, !PT ;  /* 0x0000006dff6d7209 */ /* 0x000fc40007800000 */
[----:B----4-:R-:W-:Y:S02]  /*9c50*/  FMNMX R21, RZ, R2, !PT ;  /* 0x00000002ff157209 */ /* 0x010fe40007800000 */
[----:B------:R-:W-:Y:S02]  /*9c60*/  FMNMX R27, RZ, R27, !PT ;  /* 0x0000001bff1b7209 */ /* 0x000fe40007800000 */
[----:B------:R-:W-:Y:S02]  /*9c70*/  FMNMX R19, RZ, R19, !PT ;  /* 0x00000013ff137209 */ /* 0x000fe40007800000 */
[----:B------:R-:W-:Y:S02]  /*9c80*/  FMNMX R67, RZ, R67, !PT ;  /* 0x00000043ff437209 */ /* 0x000fe40007800000 */
[----:B------:R-:W-:Y:S02]  /*9c90*/  FMNMX R39, RZ, R39, !PT ;  /* 0x00000027ff277209 */ /* 0x000fe40007800000 */
[----:B------:R-:W-:-:S02]  /*9ca0*/  FMNMX R141, RZ, R141, !PT ;  /* 0x0000008dff8d7209 */ /* 0x000fc40007800000 */
[----:B------:R-:W-:Y:S02]  /*9cb0*/  FMNMX R95, RZ, R95, !PT ;  /* 0x0000005fff5f7209 */ /* 0x000fe40007800000 */
[----:B------:R-:W-:Y:S02]  /*9cc0*/  FMNMX R127, RZ, R127, !PT ;  /* 0x0000007fff7f7209 */ /* 0x000fe40007800000 */
[----:B-----5:R-:W-:Y:S02]  /*9cd0*/  FMNMX R13, RZ, R14, !PT ;  /* 0x0000000eff0d7209 */ /* 0x020fe40007800000 */
[----:B------:R-:W-:Y:S02]  /*9ce0*/  FMNMX R15, RZ, R15, !PT ;  /* 0x0000000fff0f7209 */ /* 0x000fe40007800000 */
[----:B------:R-:W-:Y:S02]  /*9cf0*/  FMNMX R17, RZ, R17, !PT ;  /* 0x00000011ff117209 */ /* 0x000fe40007800000 */
[----:B------:R-:W-:-:S02]  /*9d00*/  FMNMX R69, RZ, R69, !PT ;  /* 0x00000045ff457209 */ /* 0x000fc40007800000 */
[----:B------:R-:W-:Y:S02]  /*9d10*/  FMNMX R129, RZ, R129, !PT ;  /* 0x00000081ff817209 */ /* 0x000fe40007800000 */
[----:B------:R-:W-:Y:S02]  /*9d20*/  FMNMX R143, RZ, R143, !PT ;  /* 0x0000008fff8f7209 */ /* 0x000fe40007800000 */
[----:B------:R-:W-:Y:S02]  /*9d30*/  FMNMX R97, RZ, R97, !PT ;  /* 0x00000061ff617209 */ /* 0x000fe40007800000 */
[----:B------:R-:W-:Y:S02]  /*9d40*/  FMNMX R5, RZ, R68, !PT ;  /* 0x00000044ff057209 */ /* 0x000fe40007800000 */
[----:B------:R-:W-:Y:S02]  /*9d50*/  FMNMX R133, RZ, R133, !PT ;  /* 0x00000085ff857209 */ /* 0x000fe40007800000 */
[----:B------:R-:W-:-:S02]  /*9d60*/  FMNMX R31, RZ, R31, !PT ;  /* 0x0000001fff1f7209 */ /* 0x000fc40007800000 */
[----:B-1----:R-:W-:Y:S02]  /*9d70*/  FMNMX R3, RZ, R98, !PT ;  /* 0x00000062ff037209 */ /* 0x002fe40007800000 */
[----:B------:R-:W-:Y:S02]  /*9d80*/  FMNMX R7, RZ, R138, !PT ;  /* 0x0000008aff077209 */ /* 0x000fe40007800000 */
[----:B------:R-:W-:Y:S02]  /*9d90*/  FMNMX R9, RZ, R116, !PT ;  /* 0x00000074ff097209 */ /* 0x000fe40007800000 */
[----:B------:R-:W-:Y:S01]  /*9da0*/  FMNMX R71, RZ, R71, !PT ;  /* 0x00000047ff477209 */ /* 0x000fe20007800000 */
[----:B------:R-:W-:Y:S04]  /*9db0*/  STG.E desc[UR8][R28.64+0x1000], R121 ;  /* 0x001000791c007986 */ /* 0x000fe8000c101908 */
        /* <DEDUP_REMOVED lines=65> */
[----:B------:R-:W-:Y:S01]  /*a1d0*/  STG.E desc[UR8][R28.64+0x1107c], R71 ;  /* 0x01107c471c007986 */ /* 0x000fe2000c101908 */
[----:B------:R-:W-:Y:S05]  /*a1e0*/  EXIT ;  /* 0x000000000000794d */ /* 0x000fea0003800000 */
.L_x_20:
[----:B------:R-:W-:-:S00]  /*a1f0*/  BRA `(.L_x_20) ;  /* 0xfffffffc00fc7947 */ /* 0x000fc0000383ffff */
[----:B------:R-:W-:-:S00]  /*a200*/  NOP ;  /* 0x0000000000007918 */ /* 0x000fc00000000000 */
[----:B------:R-:W-:-:S00]  /*a210*/  NOP ;  /* 0x0000000000007918 */ /* 0x000fc00000000000 */
[----:B------:R-:W-:-:S00]  /*a220*/  NOP ;  /* 0x0000000000007918 */ /* 0x000fc00000000000 */
[----:B------:R-:W-:-:S00]  /*a230*/  NOP ;  /* 0x0000000000007918 */ /* 0x000fc00000000000 */
[----:B------:R-:W-:-:S00]  /*a240*/  NOP ;  /* 0x0000000000007918 */ /* 0x000fc00000000000 */
[----:B------:R-:W-:-:S00]  /*a250*/  NOP ;  /* 0x0000000000007918 */ /* 0x000fc00000000000 */
[----:B------:R-:W-:-:S00]  /*a260*/  NOP ;  /* 0x0000000000007918 */ /* 0x000fc00000000000 */
[----:B------:R-:W-:-:S00]  /*a270*/  NOP ;  /* 0x0000000000007918 */ /* 0x000fc00000000000 */
.L_x_21:


//--------------------- .nv.shared.my_kernel_kernel0 --------------------------
	.section	.nv.shared.my_kernel_kernel0,"aw",@nobits
	.sectionflags	@""
	.align	4
.nv.shared.my_kernel_kernel0:
	.zero		44544


//--------------------- .nv.shared.reserved.0     --------------------------
	.section	.nv.shared.reserved.0,"aw",@nobits
	.weak		__nv_reservedSMEM_offset_0_alias
	.size		__nv_reservedSMEM_offset_0_alias, 0, 64
	.other		__nv_reservedSMEM_offset_0_alias,@"STO_CUDA_RESERVED_SHARED STV_DEFAULT"
__nv_reservedSMEM_offset_0_alias:
	.zero		0
	.zero		64


//--------------------- .nv.constant0.my_kernel_kernel0 --------------------------
	.section	.nv.constant0.my_kernel_kernel0,"a",@progbits
	.sectionflags	@""
	.align	4
.nv.constant0.my_kernel_kernel0:
	.zero		928


//--------------------- SYMBOLS --------------------------

	.type		.nv.reservedSmem.offset0,@object
	.size		.nv.reservedSmem.offset0,0x4
	.type		.nv.reservedSmem.cap,@object
	.size		.nv.reservedSmem.cap,0x4
